//
// Generated by NVIDIA NVVM Compiler
//
// Compiler Build ID: CL-36424714
// Cuda compilation tools, release 13.0, V13.0.88
// Based on NVVM 20.0.0
//

.version 9.0
.target sm_100
.address_size 64

	// .globl	_Z20softmax_inplace_bf16Pfiif
// _ZZ20softmax_inplace_bf16PfiifE5s_max has been demoted

.visible .entry _Z20softmax_inplace_bf16Pfiif(
	.param .u64 .ptr .align 1 _Z20softmax_inplace_bf16Pfiif_param_0,
	.param .u32 _Z20softmax_inplace_bf16Pfiif_param_1,
	.param .u32 _Z20softmax_inplace_bf16Pfiif_param_2,
	.param .f32 _Z20softmax_inplace_bf16Pfiif_param_3
)
{
	.reg .pred 	%p<36>;
	.reg .b32 	%r<74>;
	.reg .b32 	%f<85>;
	.reg .b64 	%rd<11>;
	// demoted variable
	.shared .align 4 .b8 _ZZ20softmax_inplace_bf16PfiifE5s_max[128];
	ld.param.u64 	%rd2, [_Z20softmax_inplace_bf16Pfiif_param_0];
	ld.param.u32 	%r16, [_Z20softmax_inplace_bf16Pfiif_param_1];
	ld.param.u32 	%r15, [_Z20softmax_inplace_bf16Pfiif_param_2];
	ld.param.f32 	%f17, [_Z20softmax_inplace_bf16Pfiif_param_3];
	mov.u32 	%r1, %ctaid.x;
	setp.ge.s32 	%p1, %r1, %r16;
	@%p1 bra 	$L__BB0_24;
	cvta.to.global.u64 	%rd3, %rd2;
	mul.lo.s32 	%r17, %r15, %r1;
	mul.wide.s32 	%rd4, %r17, 4;
	add.s64 	%rd1, %rd3, %rd4;
	mov.u32 	%r73, %tid.x;
	setp.ge.s32 	%p2, %r73, %r15;
	mov.f32 	%f80, 0fFF800000;
	@%p2 bra 	$L__BB0_4;
	mov.f32 	%f80, 0fFF800000;
	mov.u32 	%r3, %ntid.x;
	mov.u32 	%r71, %r73;
$L__BB0_3:
	mul.wide.s32 	%rd5, %r71, 4;
	add.s64 	%rd6, %rd1, %rd5;
	ld.global.f32 	%f20, [%rd6];
	mul.f32 	%f21, %f17, %f20;
	max.f32 	%f80, %f80, %f21;
	add.s32 	%r71, %r71, %r3;
	setp.lt.s32 	%p3, %r71, %r15;
	@%p3 bra 	$L__BB0_3;
$L__BB0_4:
	mov.b32 	%r18, %f80;
	shfl.sync.bfly.b32	%r19|%p4, %r18, 16, 31, -1;
	mov.b32 	%f22, %r19;
	max.f32 	%f23, %f80, %f22;
	mov.b32 	%r20, %f23;
	shfl.sync.bfly.b32	%r21|%p5, %r20, 8, 31, -1;
	mov.b32 	%f24, %r21;
	max.f32 	%f25, %f23, %f24;
	mov.b32 	%r22, %f25;
	shfl.sync.bfly.b32	%r23|%p6, %r22, 4, 31, -1;
	mov.b32 	%f26, %r23;
	max.f32 	%f27, %f25, %f26;
	mov.b32 	%r24, %f27;
	shfl.sync.bfly.b32	%r25|%p7, %r24, 2, 31, -1;
	mov.b32 	%f28, %r25;
	max.f32 	%f29, %f27, %f28;
	mov.b32 	%r26, %f29;
	shfl.sync.bfly.b32	%r27|%p8, %r26, 1, 31, -1;
	mov.b32 	%f30, %r27;
	max.f32 	%f4, %f29, %f30;
	and.b32  	%r6, %r73, 31;
	setp.ne.s32 	%p9, %r6, 0;
	shr.u32 	%r28, %r73, 3;
	and.b32  	%r29, %r28, 124;
	mov.u32 	%r30, _ZZ20softmax_inplace_bf16PfiifE5s_max;
	add.s32 	%r7, %r30, %r29;
	@%p9 bra 	$L__BB0_6;
	st.shared.f32 	[%r7], %f4;
$L__BB0_6:
	bar.sync 	0;
	setp.gt.u32 	%p10, %r73, 31;
	shl.b32 	%r31, %r6, 2;
	add.s32 	%r8, %r30, %r31;
	@%p10 bra 	$L__BB0_11;
	mov.u32 	%r33, %ntid.x;
	add.s32 	%r34, %r33, 31;
	shr.u32 	%r35, %r34, 5;
	setp.ge.u32 	%p11, %r73, %r35;
	mov.f32 	%f81, 0fFF800000;
	@%p11 bra 	$L__BB0_9;
	ld.shared.f32 	%f81, [%r8];
$L__BB0_9:
	setp.ne.s32 	%p12, %r6, 0;
	mov.b32 	%r36, %f81;
	shfl.sync.bfly.b32	%r37|%p13, %r36, 16, 31, -1;
	mov.b32 	%f32, %r37;
	max.f32 	%f33, %f81, %f32;
	mov.b32 	%r38, %f33;
	shfl.sync.bfly.b32	%r39|%p14, %r38, 8, 31, -1;
	mov.b32 	%f34, %r39;
	max.f32 	%f35, %f33, %f34;
	mov.b32 	%r40, %f35;
	shfl.sync.bfly.b32	%r41|%p15, %r40, 4, 31, -1;
	mov.b32 	%f36, %r41;
	max.f32 	%f37, %f35, %f36;
	mov.b32 	%r42, %f37;
	shfl.sync.bfly.b32	%r43|%p16, %r42, 2, 31, -1;
	mov.b32 	%f38, %r43;
	max.f32 	%f39, %f37, %f38;
	mov.b32 	%r44, %f39;
	shfl.sync.bfly.b32	%r45|%p17, %r44, 1, 31, -1;
	mov.b32 	%f40, %r45;
	max.f32 	%f7, %f39, %f40;
	@%p12 bra 	$L__BB0_11;
	st.shared.f32 	[_ZZ20softmax_inplace_bf16PfiifE5s_max], %f7;
$L__BB0_11:
	setp.ge.s32 	%p18, %r73, %r15;
	bar.sync 	0;
	mov.f32 	%f83, 0f00000000;
	@%p18 bra 	$L__BB0_14;
	ld.shared.f32 	%f8, [_ZZ20softmax_inplace_bf16PfiifE5s_max];
	mov.f32 	%f83, 0f00000000;
	mov.u32 	%r9, %ntid.x;
	mov.u32 	%r72, %r73;
$L__BB0_13:
	mul.wide.s32 	%rd7, %r72, 4;
	add.s64 	%rd8, %rd1, %rd7;
	ld.global.f32 	%f43, [%rd8];
	mul.f32 	%f44, %f17, %f43;
	sub.f32 	%f45, %f44, %f8;
	fma.rn.f32 	%f46, %f45, 0f3BBB989D, 0f3F000000;
	cvt.sat.f32.f32 	%f47, %f46;
	mov.f32 	%f48, 0f4B400001;
	mov.f32 	%f49, 0f437C0000;
	fma.rm.f32 	%f50, %f47, %f49, %f48;
	add.f32 	%f51, %f50, 0fCB40007F;
	neg.f32 	%f52, %f51;
	fma.rn.f32 	%f53, %f45, 0f3FB8AA3B, %f52;
	fma.rn.f32 	%f54, %f45, 0f32A57060, %f53;
	mov.b32 	%r46, %f50;
	shl.b32 	%r47, %r46, 23;
	mov.b32 	%f55, %r47;
	ex2.approx.ftz.f32 	%f56, %f54;
	mul.f32 	%f57, %f56, %f55;
	st.global.f32 	[%rd8], %f57;
	add.f32 	%f83, %f83, %f57;
	add.s32 	%r72, %r72, %r9;
	setp.lt.s32 	%p19, %r72, %r15;
	@%p19 bra 	$L__BB0_13;
$L__BB0_14:
	setp.ne.s32 	%p20, %r6, 0;
	mov.b32 	%r48, %f83;
	shfl.sync.bfly.b32	%r49|%p21, %r48, 16, 31, -1;
	mov.b32 	%f58, %r49;
	add.f32 	%f59, %f83, %f58;
	mov.b32 	%r50, %f59;
	shfl.sync.bfly.b32	%r51|%p22, %r50, 8, 31, -1;
	mov.b32 	%f60, %r51;
	add.f32 	%f61, %f59, %f60;
	mov.b32 	%r52, %f61;
	shfl.sync.bfly.b32	%r53|%p23, %r52, 4, 31, -1;
	mov.b32 	%f62, %r53;
	add.f32 	%f63, %f61, %f62;
	mov.b32 	%r54, %f63;
	shfl.sync.bfly.b32	%r55|%p24, %r54, 2, 31, -1;
	mov.b32 	%f64, %r55;
	add.f32 	%f65, %f63, %f64;
	mov.b32 	%r56, %f65;
	shfl.sync.bfly.b32	%r57|%p25, %r56, 1, 31, -1;
	mov.b32 	%f66, %r57;
	add.f32 	%f12, %f65, %f66;
	@%p20 bra 	$L__BB0_16;
	st.shared.f32 	[%r7], %f12;
$L__BB0_16:
	setp.gt.u32 	%p26, %r73, 31;
	bar.sync 	0;
	@%p26 bra 	$L__BB0_21;
	mov.u32 	%r58, %ntid.x;
	add.s32 	%r59, %r58, 31;
	shr.u32 	%r60, %r59, 5;
	setp.ge.u32 	%p27, %r73, %r60;
	mov.f32 	%f84, 0f00000000;
	@%p27 bra 	$L__BB0_19;
	ld.shared.f32 	%f84, [%r8];
$L__BB0_19:
	setp.ne.s32 	%p28, %r6, 0;
	mov.b32 	%r61, %f84;
	shfl.sync.bfly.b32	%r62|%p29, %r61, 16, 31, -1;
	mov.b32 	%f68, %r62;
	add.f32 	%f69, %f84, %f68;
	mov.b32 	%r63, %f69;
	shfl.sync.bfly.b32	%r64|%p30, %r63, 8, 31, -1;
	mov.b32 	%f70, %r64;
	add.f32 	%f71, %f69, %f70;
	mov.b32 	%r65, %f71;
	shfl.sync.bfly.b32	%r66|%p31, %r65, 4, 31, -1;
	mov.b32 	%f72, %r66;
	add.f32 	%f73, %f71, %f72;
	mov.b32 	%r67, %f73;
	shfl.sync.bfly.b32	%r68|%p32, %r67, 2, 31, -1;
	mov.b32 	%f74, %r68;
	add.f32 	%f75, %f73, %f74;
	mov.b32 	%r69, %f75;
	shfl.sync.bfly.b32	%r70|%p33, %r69, 1, 31, -1;
	mov.b32 	%f76, %r70;
	add.f32 	%f15, %f75, %f76;
	@%p28 bra 	$L__BB0_21;
	st.shared.f32 	[_ZZ20softmax_inplace_bf16PfiifE5s_max], %f15;
$L__BB0_21:
	setp.ge.s32 	%p34, %r73, %r15;
	bar.sync 	0;
	@%p34 bra 	$L__BB0_24;
	ld.shared.f32 	%f16, [_ZZ20softmax_inplace_bf16PfiifE5s_max];
	mov.u32 	%r12, %ntid.x;
$L__BB0_23:
	mul.wide.s32 	%rd9, %r73, 4;
	add.s64 	%rd10, %rd1, %rd9;
	ld.global.f32 	%f77, [%rd10];
	div.rn.f32 	%f78, %f77, %f16;
	st.global.f32 	[%rd10], %f78;
	add.s32 	%r73, %r73, %r12;
	setp.lt.s32 	%p35, %r73, %r15;
	@%p35 bra 	$L__BB0_23;
$L__BB0_24:
	ret;

}
	// .globl	_Z19fp32_to_bf16_kernelPKfP13__nv_bfloat16i
.visible .entry _Z19fp32_to_bf16_kernelPKfP13__nv_bfloat16i(
	.param .u64 .ptr .align 1 _Z19fp32_to_bf16_kernelPKfP13__nv_bfloat16i_param_0,
	.param .u64 .ptr .align 1 _Z19fp32_to_bf16_kernelPKfP13__nv_bfloat16i_param_1,
	.param .u32 _Z19fp32_to_bf16_kernelPKfP13__nv_bfloat16i_param_2
)
{
	.reg .pred 	%p<2>;
	.reg .b16 	%rs<2>;
	.reg .b32 	%r<6>;
	.reg .b32 	%f<2>;
	.reg .b64 	%rd<9>;

	ld.param.u64 	%rd1, [_Z19fp32_to_bf16_kernelPKfP13__nv_bfloat16i_param_0];
	ld.param.u64 	%rd2, [_Z19fp32_to_bf16_kernelPKfP13__nv_bfloat16i_param_1];
	ld.param.u32 	%r2, [_Z19fp32_to_bf16_kernelPKfP13__nv_bfloat16i_param_2];
	mov.u32 	%r3, %ctaid.x;
	mov.u32 	%r4, %ntid.x;
	mov.u32 	%r5, %tid.x;
	mad.lo.s32 	%r1, %r3, %r4, %r5;
	setp.ge.s32 	%p1, %r1, %r2;
	@%p1 bra 	$L__BB1_2;
	cvta.to.global.u64 	%rd3, %rd1;
	cvta.to.global.u64 	%rd4, %rd2;
	mul.wide.s32 	%rd5, %r1, 4;
	add.s64 	%rd6, %rd3, %rd5;
	ld.global.f32 	%f1, [%rd6];
	// begin inline asm
	{  cvt.rn.bf16.f32 %rs1, %f1;}

	// end inline asm
	mul.wide.s32 	%rd7, %r1, 2;
	add.s64 	%rd8, %rd4, %rd7;
	st.global.u16 	[%rd8], %rs1;
$L__BB1_2:
	ret;

}


// ===== COMPILED SASS (sm_100) =====

	.target	sm_100

	.elftype	@"ET_EXEC"


//--------------------- .note.nv.tkinfo           --------------------------
	.section	.note.nv.tkinfo,"",@"SHT_NOTE"
	.sectionflags	@"SHF_NOTE_NV_TKINFO"
	.tkinfo
        /*0018*/ 	.word	0x00000002
        /*0030*/ 	.string	""
        /*0030*/ 	.string	"ptxas"
        /*0030*/ 	.string	"Cuda compilation tools, release 13.0, V13.0.88"
        /*0030*/ 	.string	"Build cuda_13.0.r13.0/compiler.36424714_0"
        /*0030*/ 	.string	"-arch sm_100 -m 64 "



//--------------------- .note.nv.cuinfo           --------------------------
	.section	.note.nv.cuinfo,"",@"SHT_NOTE"
	.sectionflags	@"SHF_NOTE_NV_CUINFO"
        /*0018*/ 	.short	0x0002
        /*001a*/ 	.short	0x0064
        /*001c*/ 	.short	0x0082
	.zero		2


//--------------------- .nv.info                  --------------------------
	.section	.nv.info,"",@"SHT_CUDA_INFO"
	.align	4


	//----- nvinfo : EIATTR_REGCOUNT
	.align		4
        /*0000*/ 	.byte	0x04, 0x2f
        /*0002*/ 	.short	(.L_1 - .L_0)
	.align		4
.L_0:
        /*0004*/ 	.word	index@(_Z20softmax_inplace_bf16Pfiif)
        /*0008*/ 	.word	0x00000014


	//----- nvinfo : EIATTR_FRAME_SIZE
	.align		4
.L_1:
        /*000c*/ 	.byte	0x04, 0x11
        /*000e*/ 	.short	(.L_3 - .L_2)
	.align		4
.L_2:
        /*0010*/ 	.word	index@($__internal_0_$__cuda_sm3x_div_rn_noftz_f32_slowpath)
        /*0014*/ 	.word	0x00000000


	//----- nvinfo : EIATTR_FRAME_SIZE
	.align		4
.L_3:
        /*0018*/ 	.byte	0x04, 0x11
        /*001a*/ 	.short	(.L_5 - .L_4)
	.align		4
.L_4:
        /*001c*/ 	.word	index@(_Z20softmax_inplace_bf16Pfiif)
        /*0020*/ 	.word	0x00000000


	//----- nvinfo : EIATTR_REGCOUNT
	.align		4
.L_5:
        /*0024*/ 	.byte	0x04, 0x2f
        /*0026*/ 	.short	(.L_7 - .L_6)
	.align		4
.L_6:
        /*0028*/ 	.word	index@(_Z19fp32_to_bf16_kernelPKfP13__nv_bfloat16i)
        /*002c*/ 	.word	0x0000000a


	//----- nvinfo : EIATTR_FRAME_SIZE
	.align		4
.L_7:
        /*0030*/ 	.byte	0x04, 0x11
        /*0032*/ 	.short	(.L_9 - .L_8)
	.align		4
.L_8:
        /*0034*/ 	.word	index@(_Z19fp32_to_bf16_kernelPKfP13__nv_bfloat16i)
        /*0038*/ 	.word	0x00000000


	//----- nvinfo : EIATTR_MIN_STACK_SIZE
	.align		4
.L_9:
        /*003c*/ 	.byte	0x04, 0x12
        /*003e*/ 	.short	(.L_11 - .L_10)
	.align		4
.L_10:
        /*0040*/ 	.word	index@(_Z19fp32_to_bf16_kernelPKfP13__nv_bfloat16i)
        /*0044*/ 	.word	0x00000000


	//----- nvinfo : EIATTR_MIN_STACK_SIZE
	.align		4
.L_11:
        /*0048*/ 	.byte	0x04, 0x12
        /*004a*/ 	.short	(.L_13 - .L_12)
	.align		4
.L_12:
        /*004c*/ 	.word	index@(_Z20softmax_inplace_bf16Pfiif)
        /*0050*/ 	.word	0x00000000
.L_13:


//--------------------- .nv.compat                --------------------------
	.section	.nv.compat,"",@"SHT_CUDA_COMPAT_INFO"
	.align	4
        /*0000*/ 	.byte	0x02, 0x09, 0x00, 0x00, 0x02, 0x02, 0x01, 0x00, 0x02, 0x05, 0x05, 0x00, 0x03, 0x07, 0x01, 0x01
        /*0010*/ 	.byte	0x02, 0x03, 0x00, 0x00, 0x02, 0x06, 0x01, 0x00, 0x04, 0x0b, 0x08, 0x00, 0x01, 0x00, 0x00, 0x00
        /*0020*/ 	.byte	0x00, 0x00, 0x00, 0x00


//--------------------- .nv.info._Z19fp32_to_bf16_kernelPKfP13__nv_bfloat16i --------------------------
	.section	.nv.info._Z19fp32_to_bf16_kernelPKfP13__nv_bfloat16i,"",@"SHT_CUDA_INFO"
	.sectionflags	@""
	.align	4


	//----- nvinfo : EIATTR_CUDA_API_VERSION
	.align		4
        /*0000*/ 	.byte	0x04, 0x37
        /*0002*/ 	.short	(.L_15 - .L_14)
.L_14:
        /*0004*/ 	.word	0x00000082


	//----- nvinfo : EIATTR_KPARAM_INFO
	.align		4
.L_15:
        /*0008*/ 	.byte	0x04, 0x17
        /*000a*/ 	.short	(.L_17 - .L_16)
.L_16:
        /*000c*/ 	.word	0x00000000
        /*0010*/ 	.short	0x0002
        /*0012*/ 	.short	0x0010
        /*0014*/ 	.byte	0x00, 0xf0, 0x11, 0x00


	//----- nvinfo : EIATTR_KPARAM_INFO
	.align		4
.L_17:
        /*0018*/ 	.byte	0x04, 0x17
        /*001a*/ 	.short	(.L_19 - .L_18)
.L_18:
        /*001c*/ 	.word	0x00000000
        /*0020*/ 	.short	0x0001
        /*0022*/ 	.short	0x0008
        /*0024*/ 	.byte	0x00, 0xf5, 0x21, 0x00


	//----- nvinfo : EIATTR_KPARAM_INFO
	.align		4
.L_19:
        /*0028*/ 	.byte	0x04, 0x17
        /*002a*/ 	.short	(.L_21 - .L_20)
.L_20:
        /*002c*/ 	.word	0x00000000
        /*0030*/ 	.short	0x0000
        /*0032*/ 	.short	0x0000
        /*0034*/ 	.byte	0x00, 0xf5, 0x21, 0x00


	//----- nvinfo : EIATTR_SPARSE_MMA_MASK
	.align		4
.L_21:
        /*0038*/ 	.byte	0x03, 0x50
        /*003a*/ 	.short	0x0000


	//----- nvinfo : EIATTR_MAXREG_COUNT
	.align		4
        /*003c*/ 	.byte	0x03, 0x1b
        /*003e*/ 	.short	0x00ff


	//----- nvinfo : EIATTR_MERCURY_ISA_VERSION
	.align		4
        /*0040*/ 	.byte	0x03, 0x5f
        /*0042*/ 	.short	0x0101


	//----- nvinfo : EIATTR_VRC_CTA_INIT_COUNT
	.align		4
        /*0044*/ 	.byte	0x02, 0x4a
	.zero		1
	.zero		1


	//----- nvinfo : EIATTR_EXIT_INSTR_OFFSETS
	.align		4
        /*0048*/ 	.byte	0x04, 0x1c
        /*004a*/ 	.short	(.L_23 - .L_22)


	//   ....[0]....
.L_22:
        /*004c*/ 	.word	0x00000070


	//   ....[1]....
        /*0050*/ 	.word	0x00000100


	//----- nvinfo : EIATTR_CBANK_PARAM_SIZE
	.align		4
.L_23:
        /*0054*/ 	.byte	0x03, 0x19
        /*0056*/ 	.short	0x0014


	//----- nvinfo : EIATTR_PARAM_CBANK
	.align		4
        /*0058*/ 	.byte	0x04, 0x0a
        /*005a*/ 	.short	(.L_25 - .L_24)
	.align		4
.L_24:
        /*005c*/ 	.word	index@(.nv.constant0._Z19fp32_to_bf16_kernelPKfP13__nv_bfloat16i)
        /*0060*/ 	.short	0x0380
        /*0062*/ 	.short	0x0014


	//----- nvinfo : EIATTR_SW_WAR
	.align		4
.L_25:
        /*0064*/ 	.byte	0x04, 0x36
        /*0066*/ 	.short	(.L_27 - .L_26)
.L_26:
        /*0068*/ 	.word	0x00000008
.L_27:


//--------------------- .nv.info._Z20softmax_inplace_bf16Pfiif --------------------------
	.section	.nv.info._Z20softmax_inplace_bf16Pfiif,"",@"SHT_CUDA_INFO"
	.sectionflags	@""
	.align	4


	//----- nvinfo : EIATTR_CUDA_API_VERSION
	.align		4
        /*0000*/ 	.byte	0x04, 0x37
        /*0002*/ 	.short	(.L_29 - .L_28)
.L_28:
        /*0004*/ 	.word	0x00000082


	//----- nvinfo : EIATTR_KPARAM_INFO
	.align		4
.L_29:
        /*0008*/ 	.byte	0x04, 0x17
        /*000a*/ 	.short	(.L_31 - .L_30)
.L_30:
        /*000c*/ 	.word	0x00000000
        /*0010*/ 	.short	0x0003
        /*0012*/ 	.short	0x0010
        /*0014*/ 	.byte	0x00, 0xf0, 0x11, 0x00


	//----- nvinfo : EIATTR_KPARAM_INFO
	.align		4
.L_31:
        /*0018*/ 	.byte	0x04, 0x17
        /*001a*/ 	.short	(.L_33 - .L_32)
.L_32:
        /*001c*/ 	.word	0x00000000
        /*0020*/ 	.short	0x0002
        /*0022*/ 	.short	0x000c
        /*0024*/ 	.byte	0x00, 0xf0, 0x11, 0x00


	//----- nvinfo : EIATTR_KPARAM_INFO
	.align		4
.L_33:
        /*0028*/ 	.byte	0x04, 0x17
        /*002a*/ 	.short	(.L_35 - .L_34)
.L_34:
        /*002c*/ 	.word	0x00000000
        /*0030*/ 	.short	0x0001
        /*0032*/ 	.short	0x0008
        /*0034*/ 	.byte	0x00, 0xf0, 0x11, 0x00


	//----- nvinfo : EIATTR_KPARAM_INFO
	.align		4
.L_35:
        /*0038*/ 	.byte	0x04, 0x17
        /*003a*/ 	.short	(.L_37 - .L_36)
.L_36:
        /*003c*/ 	.word	0x00000000
        /*0040*/ 	.short	0x0000
        /*0042*/ 	.short	0x0000
        /*0044*/ 	.byte	0x00, 0xf5, 0x21, 0x00


	//----- nvinfo : EIATTR_SPARSE_MMA_MASK
	.align		4
.L_37:
        /*0048*/ 	.byte	0x03, 0x50
        /*004a*/ 	.short	0x0000


	//----- nvinfo : EIATTR_MAXREG_COUNT
	.align		4
        /*004c*/ 	.byte	0x03, 0x1b
        /*004e*/ 	.short	0x00ff


	//----- nvinfo : EIATTR_NUM_BARRIERS
	.align		4
        /*0050*/ 	.byte	0x02, 0x4c
        /*0052*/ 	.byte	0x01
	.zero		1


	//----- nvinfo : EIATTR_MERCURY_ISA_VERSION
	.align		4
        /*0054*/ 	.byte	0x03, 0x5f
        /*0056*/ 	.short	0x0101


	//----- nvinfo : EIATTR_COOP_GROUP_MASK_REGIDS
	.align		4
        /*0058*/ 	.byte	0x04, 0x29
        /*005a*/ 	.short	(.L_39 - .L_38)


	//   ....[0]....
.L_38:
        /*005c*/ 	.word	0xffffffff


	//   ....[1]....
        /*0060*/ 	.word	0xffffffff


	//   ....[2]....
        /*0064*/ 	.word	0xffffffff


	//   ....[3]....
        /*0068*/ 	.word	0xffffffff


	//   ....[4]....
        /*006c*/ 	.word	0xffffffff


	//   ....[5]....
        /*0070*/ 	.word	0xffffffff


	//   ....[6]....
        /*0074*/ 	.word	0xffffffff


	//   ....[7]....
        /*0078*/ 	.word	0xffffffff


	//   ....[8]....
        /*007c*/ 	.word	0xffffffff


	//   ....[9]....
        /*0080*/ 	.word	0xffffffff


	//   ....[10]....
        /*0084*/ 	.word	0xffffffff


	//   ....[11]....
        /*0088*/ 	.word	0xffffffff


	//   ....[12]....
        /*008c*/ 	.word	0xffffffff


	//   ....[13]....
        /*0090*/ 	.word	0xffffffff


	//   ....[14]....
        /*0094*/ 	.word	0xffffffff


	//   ....[15]....
        /*0098*/ 	.word	0xffffffff


	//   ....[16]....
        /*009c*/ 	.word	0xffffffff


	//   ....[17]....
        /*00a0*/ 	.word	0xffffffff


	//   ....[18]....
        /*00a4*/ 	.word	0xffffffff


	//   ....[19]....
        /*00a8*/ 	.word	0xffffffff


	//   ....[20]....
        /*00ac*/ 	.word	0x0500000e


	//   ....[21]....
        /*00b0*/ 	.word	0x0500000e


	//   ....[22]....
        /*00b4*/ 	.word	0x0500000e


	//   ....[23]....
        /*00b8*/ 	.word	0x0500000e


	//   ....[24]....
        /*00bc*/ 	.word	0x0500000e


	//   ....[25]....
        /*00c0*/ 	.word	0x0500000e


	//   ....[26]....
        /*00c4*/ 	.word	0x0500000e


	//   ....[27]....
        /*00c8*/ 	.word	0x0500000e


	//   ....[28]....
        /*00cc*/ 	.word	0x0500000e


	//   ....[29]....
        /*00d0*/ 	.word	0x0500000e


	//----- nvinfo : EIATTR_COOP_GROUP_INSTR_OFFSETS
	.align		4
.L_39:
        /*00d4*/ 	.byte	0x04, 0x28
        /*00d6*/ 	.short	(.L_41 - .L_40)


	//   ....[0]....
.L_40:
        /*00d8*/ 	.word	0x000001b0


	//   ....[1]....
        /*00dc*/ 	.word	0x00000220


	//   ....[2]....
        /*00e0*/ 	.word	0x00000250


	//   ....[3]....
        /*00e4*/ 	.word	0x00000270


	//   ....[4]....
        /*00e8*/ 	.word	0x000002a0


	//   ....[5]....
        /*00ec*/ 	.word	0x000003a0


	//   ....[6]....
        /*00f0*/ 	.word	0x000003c0


	//   ....[7]....
        /*00f4*/ 	.word	0x000003e0


	//   ....[8]....
        /*00f8*/ 	.word	0x00000400


	//   ....[9]....
        /*00fc*/ 	.word	0x00000420


	//   ....[10]....
        /*0100*/ 	.word	0x00000620


	//   ....[11]....
        /*0104*/ 	.word	0x00000660


	//   ....[12]....
        /*0108*/ 	.word	0x00000680


	//   ....[13]....
        /*010c*/ 	.word	0x000006a0


	//   ....[14]....
        /*0110*/ 	.word	0x000006c0


	//   ....[15]....
        /*0114*/ 	.word	0x00000790


	//   ....[16]....
        /*0118*/ 	.word	0x000007b0


	//   ....[17]....
        /*011c*/ 	.word	0x000007d0


	//   ....[18]....
        /*0120*/ 	.word	0x000007f0


	//   ....[19]....
        /*0124*/ 	.word	0x00000810


	//   ....[20]....
        /*0128*/ 	.word	0x00000a40


	//   ....[21]....
        /*012c*/ 	.word	0x00000ab0


	//   ....[22]....
        /*0130*/ 	.word	0x00000b20


	//   ....[23]....
        /*0134*/ 	.word	0x00000b90


	//   ....[24]....
        /*0138*/ 	.word	0x00000c00


	//   ....[25]....
        /*013c*/ 	.word	0x00000c80


	//   ....[26]....
        /*0140*/ 	.word	0x00000cf0


	//   ....[27]....
        /*0144*/ 	.word	0x00000d60


	//   ....[28]....
        /*0148*/ 	.word	0x00000dd0


	//   ....[29]....
        /*014c*/ 	.word	0x00000e40


	//----- nvinfo : EIATTR_VRC_CTA_INIT_COUNT
	.align		4
.L_41:
        /*0150*/ 	.byte	0x02, 0x4a
	.zero		1
	.zero		1


	//----- nvinfo : EIATTR_EXIT_INSTR_OFFSETS
	.align		4
        /*0154*/ 	.byte	0x04, 0x1c
        /*0156*/ 	.short	(.L_43 - .L_42)


	//   ....[0]....
.L_42:
        /*0158*/ 	.word	0x00000040


	//   ....[1]....
        /*015c*/ 	.word	0x00000870


	//   ....[2]....
        /*0160*/ 	.word	0x000009e0


	//----- nvinfo : EIATTR_CRS_STACK_SIZE
	.align		4
.L_43:
        /*0164*/ 	.byte	0x04, 0x1e
        /*0166*/ 	.short	(.L_45 - .L_44)
.L_44:
        /*0168*/ 	.word	0x00000000


	//----- nvinfo : EIATTR_CBANK_PARAM_SIZE
	.align		4
.L_45:
        /*016c*/ 	.byte	0x03, 0x19
        /*016e*/ 	.short	0x0014


	//----- nvinfo : EIATTR_PARAM_CBANK
	.align		4
        /*0170*/ 	.byte	0x04, 0x0a
        /*0172*/ 	.short	(.L_47 - .L_46)
	.align		4
.L_46:
        /*0174*/ 	.word	index@(.nv.constant0._Z20softmax_inplace_bf16Pfiif)
        /*0178*/ 	.short	0x0380
        /*017a*/ 	.short	0x0014


	//----- nvinfo : EIATTR_SW_WAR
	.align		4
.L_47:
        /*017c*/ 	.byte	0x04, 0x36
        /*017e*/ 	.short	(.L_49 - .L_48)
.L_48:
        /*0180*/ 	.word	0x00000008
.L_49:


//--------------------- .nv.callgraph             --------------------------
	.section	.nv.callgraph,"",@"SHT_CUDA_CALLGRAPH"
	.align	4
	.sectionentsize	8
	.align		4
        /*0000*/ 	.word	0x00000000
	.align		4
        /*0004*/ 	.word	0xffffffff
	.align		4
        /*0008*/ 	.word	0x00000000
	.align		4
        /*000c*/ 	.word	0xfffffffe
	.align		4
        /*0010*/ 	.word	0x00000000
	.align		4
        /*0014*/ 	.word	0xfffffffd
	.align		4
        /*0018*/ 	.word	0x00000000
	.align		4
        /*001c*/ 	.word	0xfffffffc


//--------------------- .text._Z19fp32_to_bf16_kernelPKfP13__nv_bfloat16i --------------------------
	.section	.text._Z19fp32_to_bf16_kernelPKfP13__nv_bfloat16i,"ax",@progbits
	.align	128
        .global         _Z19fp32_to_bf16_kernelPKfP13__nv_bfloat16i
        .type           _Z19fp32_to_bf16_kernelPKfP13__nv_bfloat16i,@function
        .size           _Z19fp32_to_bf16_kernelPKfP13__nv_bfloat16i,(.L_x_39 - _Z19fp32_to_bf16_kernelPKfP13__nv_bfloat16i)
        .other          _Z19fp32_to_bf16_kernelPKfP13__nv_bfloat16i,@"STO_CUDA_ENTRY STV_DEFAULT"
_Z19fp32_to_bf16_kernelPKfP13__nv_bfloat16i:
.text._Z19fp32_to_bf16_kernelPKfP13__nv_bfloat16i:
[----:B------:R-:W-:Y:S01]  /*0000*/  LDC R1, c[0x0][0x37c] ;  /* 0x0000df00ff017b82 */ /* 0x000fe20000000800 */
[----:B------:R-:W0:Y:S07]  /*0010*/  S2R R0, SR_TID.X ;  /* 0x0000000000007919 */ /* 0x000e2e0000002100 */
[----:B------:R-:W0:Y:S01]  /*0020*/  S2UR UR4, SR_CTAID.X ;  /* 0x00000000000479c3 */ /* 0x000e220000002500 */
[----:B------:R-:W1:Y:S07]  /*0030*/  LDCU UR5, c[0x0][0x390] ;  /* 0x00007200ff0577ac */ /* 0x000e6e0008000800 */
[----:B------:R-:W0:Y:S02]  /*0040*/  LDC R7, c[0x0][0x360] ;  /* 0x0000d800ff077b82 */ /* 0x000e240000000800 */
[----:B0-----:R-:W-:-:S05]  /*0050*/  IMAD R7, R7, UR4, R0 ;  /* 0x0000000407077c24 */ /* 0x001fca000f8e0200 */
[----:B-1----:R-:W-:-:S13]  /*0060*/  ISETP.GE.AND P0, PT, R7, UR5, PT ;  /* 0x0000000507007c0c */ /* 0x002fda000bf06270 */
[----:B------:R-:W-:Y:S05]  /*0070*/  @P0 EXIT ;  /* 0x000000000000094d */ /* 0x000fea0003800000 */
[----:B------:R-:W0:Y:S01]  /*0080*/  LDC.64 R2, c[0x0][0x380] ;  /* 0x0000e000ff027b82 */ /* 0x000e220000000a00 */
[----:B------:R-:W1:Y:S07]  /*0090*/  LDCU.64 UR4, c[0x0][0x358] ;  /* 0x00006b00ff0477ac */ /* 0x000e6e0008000a00 */
[----:B------:R-:W2:Y:S01]  /*00a0*/  LDC.64 R4, c[0x0][0x388] ;  /* 0x0000e200ff047b82 */ /* 0x000ea20000000a00 */
[----:B0-----:R-:W-:-:S06]  /*00b0*/  IMAD.WIDE R2, R7, 0x4, R2 ;  /* 0x0000000407027825 */ /* 0x001fcc00078e0202 */
[----:B-1----:R-:W3:Y:S01]  /*00c0*/  LDG.E R2, desc[UR4][R2.64] ;  /* 0x0000000402027981 */ /* 0x002ee2000c1e1900 */
[----:B--2---:R-:W-:Y:S01]  /*00d0*/  IMAD.WIDE R4, R7, 0x2, R4 ;  /* 0x0000000207047825 */ /* 0x004fe200078e0204 */
[----:B---3--:R-:W-:-:S05]  /*00e0*/  F2FP.BF16.F32.PACK_AB R0, RZ, R2 ;  /* 0x00000002ff00723e */ /* 0x008fca00000010ff */
[----:B------:R-:W-:Y:S01]  /*00f0*/  STG.E.U16 desc[UR4][R4.64], R0 ;  /* 0x0000000004007986 */ /* 0x000fe2000c101504 */
[----:B------:R-:W-:Y:S05]  /*0100*/  EXIT ;  /* 0x000000000000794d */ /* 0x000fea0003800000 */
.L_x_0:
[----:B------:R-:W-:-:S00]  /*0110*/  BRA `(.L_x_0) ;  /* 0xfffffffc00fc7947 */ /* 0x000fc0000383ffff */
[----:B------:R-:W-:-:S00]  /*0120*/  NOP ;  /* 0x0000000000007918 */ /* 0x000fc00000000000 */
        /* <DEDUP_REMOVED lines=13> */
.L_x_39:


//--------------------- .text._Z20softmax_inplace_bf16Pfiif --------------------------
	.section	.text._Z20softmax_inplace_bf16Pfiif,"ax",@progbits
	.align	128
        .global         _Z20softmax_inplace_bf16Pfiif
        .type           _Z20softmax_inplace_bf16Pfiif,@function
        .size           _Z20softmax_inplace_bf16Pfiif,(.L_x_38 - _Z20softmax_inplace_bf16Pfiif)
        .other          _Z20softmax_inplace_bf16Pfiif,@"STO_CUDA_ENTRY STV_DEFAULT"
_Z20softmax_inplace_bf16Pfiif:
.text._Z20softmax_inplace_bf16Pfiif:
[----:B------:R-:W-:Y:S08]  /*0000*/  LDC R1, c[0x0][0x37c] ;  /* 0x0000df00ff017b82 */ /* 0x000ff00000000800 */
[----:B------:R-:W0:Y:S08]  /*0010*/  S2UR UR4, SR_CTAID.X ;  /* 0x00000000000479c3 */ /* 0x000e300000002500 */
[----:B------:R-:W0:Y:S02]  /*0020*/  LDC R0, c[0x0][0x388] ;  /* 0x0000e200ff007b82 */ /* 0x000e240000000800 */
[----:B0-----:R-:W-:-:S13]  /*0030*/  ISETP.LE.AND P0, PT, R0, UR4, PT ;  /* 0x0000000400007c0c */ /* 0x001fda000bf03270 */
[----:B------:R-:W-:Y:S05]  /*0040*/  @P0 EXIT ;  /* 0x000000000000094d */ /* 0x000fea0003800000 */
[----:B------:R-:W0:Y:S01]  /*0050*/  S2R R7, SR_TID.X ;  /* 0x0000000000077919 */ /* 0x000e220000002100 */
[----:B------:R-:W1:Y:S01]  /*0060*/  LDC R0, c[0x0][0x38c] ;  /* 0x0000e300ff007b82 */ /* 0x000e620000000800 */
[----:B------:R-:W2:Y:S01]  /*0070*/  LDCU.64 UR6, c[0x0][0x358] ;  /* 0x00006b00ff0677ac */ /* 0x000ea20008000a00 */
[----:B------:R-:W-:Y:S01]  /*0080*/  BSSY.RECONVERGENT B0, `(.L_x_1) ;  /* 0x0000012000007945 */ /* 0x000fe20003800200 */
[----:B------:R-:W-:-:S05]  /*0090*/  IMAD.MOV.U32 R6, RZ, RZ, -0x800000 ;  /* 0xff800000ff067424 */ /* 0x000fca00078e00ff */
[----:B------:R-:W3:Y:S01]  /*00a0*/  LDC.64 R4, c[0x0][0x380] ;  /* 0x0000e000ff047b82 */ /* 0x000ee20000000a00 */
[----:B-1----:R-:W-:Y:S01]  /*00b0*/  IMAD R3, R0, UR4, RZ ;  /* 0x0000000400037c24 */ /* 0x002fe2000f8e02ff */
[----:B------:R-:W1:Y:S01]  /*00c0*/  LDCU UR4, c[0x0][0x390] ;  /* 0x00007200ff0477ac */ /* 0x000e620008000800 */
[----:B0-----:R-:W-:Y:S02]  /*00d0*/  ISETP.GE.AND P0, PT, R7, R0, PT ;  /* 0x000000000700720c */ /* 0x001fe40003f06270 */
[----:B---3--:R-:W-:-:S11]  /*00e0*/  IMAD.WIDE R4, R3, 0x4, R4 ;  /* 0x0000000403047825 */ /* 0x008fd600078e0204 */
[----:B--2---:R-:W-:Y:S05]  /*00f0*/  @P0 BRA `(.L_x_2) ;  /* 0x0000000000280947 */ /* 0x004fea0003800000 */
[----:B------:R-:W0:Y:S01]  /*0100*/  LDC R8, c[0x0][0x360] ;  /* 0x0000d800ff087b82 */ /* 0x000e220000000800 */
[----:B------:R-:W-:Y:S02]  /*0110*/  IMAD.MOV.U32 R6, RZ, RZ, -0x800000 ;  /* 0xff800000ff067424 */ /* 0x000fe400078e00ff */
[----:B------:R-:W-:-:S07]  /*0120*/  IMAD.MOV.U32 R9, RZ, RZ, R7 ;  /* 0x000000ffff097224 */ /* 0x000fce00078e0007 */
.L_x_3:
[----:B------:R-:W-:-:S06]  /*0130*/  IMAD.WIDE R2, R9, 0x4, R4 ;  /* 0x0000000409027825 */ /* 0x000fcc00078e0204 */
[----:B------:R-:W1:Y:S01]  /*0140*/  LDG.E R2, desc[UR6][R2.64] ;  /* 0x0000000602027981 */ /* 0x000e62000c1e1900 */
[----:B0-----:R-:W-:-:S04]  /*0150*/  IADD3 R9, PT, PT, R8, R9, RZ ;  /* 0x0000000908097210 */ /* 0x001fc80007ffe0ff */
[----:B------:R-:W-:Y:S01]  /*0160*/  ISETP.GE.AND P0, PT, R9, R0, PT ;  /* 0x000000000900720c */ /* 0x000fe20003f06270 */
[----:B-1----:R-:W-:-:S05]  /*0170*/  FMUL R11, R2, UR4 ;  /* 0x00000004020b7c20 */ /* 0x002fca0008400000 */
[----:B------:R-:W-:-:S07]  /*0180*/  FMNMX R6, R11, R6, !PT ;  /* 0x000000060b067209 */ /* 0x000fce0007800000 */
[----:B------:R-:W-:Y:S05]  /*0190*/  @!P0 BRA `(.L_x_3) ;  /* 0xfffffffc00e48947 */ /* 0x000fea000383ffff */
.L_x_2:
[----:B-1----:R-:W-:Y:S05]  /*01a0*/  BSYNC.RECONVERGENT B0 ;  /* 0x0000000000007941 */ /* 0x002fea0003800200 */
.L_x_1:
[----:B------:R-:W0:Y:S01]  /*01b0*/  SHFL.BFLY PT, R3, R6, 0x10, 0x1f ;  /* 0x0e001f0006037f89 */ /* 0x000e2200000e0000 */
[----:B------:R-:W1:Y:S01]  /*01c0*/  S2UR UR5, SR_CgaCtaId ;  /* 0x00000000000579c3 */ /* 0x000e620000008800 */
[----:B------:R-:W-:Y:S01]  /*01d0*/  UMOV UR4, 0x400 ;  /* 0x0000040000047882 */ /* 0x000fe20000000000 */
[----:B------:R-:W2:Y:S01]  /*01e0*/  LDCU UR8, c[0x0][0x390] ;  /* 0x00007200ff0877ac */ /* 0x000ea20008000800 */
[----:B0-----:R-:W-:Y:S01]  /*01f0*/  FMNMX R3, R3, R6, !PT ;  /* 0x0000000603037209 */ /* 0x001fe20007800000 */
[----:B-1----:R-:W-:Y:S01]  /*0200*/  ULEA UR4, UR5, UR4, 0x18 ;  /* 0x0000000405047291 */ /* 0x002fe2000f8ec0ff */
[----:B------:R-:W-:-:S03]  /*0210*/  SHF.R.U32.HI R6, RZ, 0x3, R7 ;  /* 0x00000003ff067819 */ /* 0x000fc60000011607 */
[----:B------:R-:W0:Y:S02]  /*0220*/  SHFL.BFLY PT, R2, R3, 0x8, 0x1f ;  /* 0x0d001f0003027f89 */ /* 0x000e2400000e0000 */
[----:B0-----:R-:W-:Y:S02]  /*0230*/  FMNMX R8, R3, R2, !PT ;  /* 0x0000000203087209 */ /* 0x001fe40007800000 */
[----:B------:R-:W-:-:S03]  /*0240*/  LOP3.LUT R3, R6, 0x7c, RZ, 0xc0, !PT ;  /* 0x0000007c06037812 */ /* 0x000fc600078ec0ff */
[----:B------:R-:W0:Y:S02]  /*0250*/  SHFL.BFLY PT, R9, R8, 0x4, 0x1f ;  /* 0x0c801f0008097f89 */ /* 0x000e2400000e0000 */
[----:B0-----:R-:W-:-:S05]  /*0260*/  FMNMX R9, R8, R9, !PT ;  /* 0x0000000908097209 */ /* 0x001fca0007800000 */
[----:B------:R-:W0:Y:S02]  /*0270*/  SHFL.BFLY PT, R2, R9, 0x2, 0x1f ;  /* 0x0c401f0009027f89 */ /* 0x000e2400000e0000 */
[----:B0-----:R-:W-:Y:S02]  /*0280*/  FMNMX R10, R9, R2, !PT ;  /* 0x00000002090a7209 */ /* 0x001fe40007800000 */
[----:B------:R-:W-:-:S03]  /*0290*/  LOP3.LUT P0, R2, R7, 0x1f, RZ, 0xc0, !PT ;  /* 0x0000001f07027812 */ /* 0x000fc6000780c0ff */
[----:B------:R-:W0:Y:S01]  /*02a0*/  SHFL.BFLY PT, R11, R10, 0x1, 0x1f ;  /* 0x0c201f000a0b7f89 */ /* 0x000e2200000e0000 */
[----:B------:R-:W-:Y:S02]  /*02b0*/  LEA R6, R2, UR4, 0x2 ;  /* 0x0000000402067c11 */ /* 0x000fe4000f8e10ff */
[----:B0-----:R-:W-:-:S07]  /*02c0*/  FMNMX R12, R10, R11, !PT ;  /* 0x0000000b0a0c7209 */ /* 0x001fce0007800000 */
[----:B------:R0:W-:Y:S01]  /*02d0*/  @!P0 STS [R3+UR4], R12 ;  /* 0x0000000c03008988 */ /* 0x0001e20008000804 */
[----:B------:R-:W-:Y:S01]  /*02e0*/  BAR.SYNC.DEFER_BLOCKING 0x0 ;  /* 0x0000000000007b1d */ /* 0x000fe20000010000 */
[----:B------:R-:W-:-:S13]  /*02f0*/  ISETP.GT.U32.AND P0, PT, R7, 0x1f, PT ;  /* 0x0000001f0700780c */ /* 0x000fda0003f04070 */
[----:B0-2---:R-:W-:Y:S05]  /*0300*/  @P0 BRA `(.L_x_4) ;  /* 0x0000000000500947 */ /* 0x005fea0003800000 */
[----:B------:R-:W0:Y:S01]  /*0310*/  LDCU UR5, c[0x0][0x360] ;  /* 0x00006c00ff0577ac */ /* 0x000e220008000800 */
[----:B------:R-:W-:Y:S01]  /*0320*/  IMAD.MOV.U32 R8, RZ, RZ, -0x800000 ;  /* 0xff800000ff087424 */ /* 0x000fe200078e00ff */
[----:B0-----:R-:W-:-:S04]  /*0330*/  UIADD3 UR5, UPT, UPT, UR5, 0x1f, URZ ;  /* 0x0000001f05057890 */ /* 0x001fc8000fffe0ff */
[----:B------:R-:W-:-:S06]  /*0340*/  USHF.R.U32.HI UR5, URZ, 0x5, UR5 ;  /* 0x00000005ff057899 */ /* 0x000fcc0008011605 */
[----:B------:R-:W-:Y:S01]  /*0350*/  ISETP.GE.U32.AND P0, PT, R7, UR5, PT ;  /* 0x0000000507007c0c */ /* 0x000fe2000bf06070 */
[----:B------:R-:W-:-:S12]  /*0360*/  UMOV UR5, 0xffffffff ;  /* 0xffffffff00057882 */ /* 0x000fd80000000000 */
[----:B------:R0:W1:Y:S01]  /*0370*/  @!P0 LDS R8, [R6] ;  /* 0x0000000006088984 */ /* 0x0000620000000800 */
[----:B------:R-:W-:Y:S01]  /*0380*/  ISETP.NE.AND P0, PT, R2, RZ, PT ;  /* 0x000000ff0200720c */ /* 0x000fe20003f05270 */
[----:B------:R-:W-:-:S12]  /*0390*/  BRA.DIV UR5, `(.L_x_5) ;  /* 0x0000000605947947 */ /* 0x000fd8000b800000 */
[----:B-1----:R-:W1:Y:S02]  /*03a0*/  SHFL.BFLY PT, R9, R8, 0x10, 0x1f ;  /* 0x0e001f0008097f89 */ /* 0x002e6400000e0000 */
[----:B-1----:R-:W-:-:S05]  /*03b0*/  FMNMX R9, R9, R8, !PT ;  /* 0x0000000809097209 */ /* 0x002fca0007800000 */
[----:B------:R-:W1:Y:S02]  /*03c0*/  SHFL.BFLY PT, R10, R9, 0x8, 0x1f ;  /* 0x0d001f00090a7f89 */ /* 0x000e6400000e0000 */
[----:B-1----:R-:W-:-:S05]  /*03d0*/  FMNMX R10, R9, R10, !PT ;  /* 0x0000000a090a7209 */ /* 0x002fca0007800000 */
[----:B------:R-:W1:Y:S02]  /*03e0*/  SHFL.BFLY PT, R11, R10, 0x4, 0x1f ;  /* 0x0c801f000a0b7f89 */ /* 0x000e6400000e0000 */
[----:B-1----:R-:W-:-:S05]  /*03f0*/  FMNMX R11, R10, R11, !PT ;  /* 0x0000000b0a0b7209 */ /* 0x002fca0007800000 */
[----:B------:R-:W1:Y:S02]  /*0400*/  SHFL.BFLY PT, R12, R11, 0x2, 0x1f ;  /* 0x0c401f000b0c7f89 */ /* 0x000e6400000e0000 */
[----:B-1----:R-:W-:-:S05]  /*0410*/  FMNMX R12, R11, R12, !PT ;  /* 0x0000000c0b0c7209 */ /* 0x002fca0007800000 */
[----:B------:R1:W2:Y:S02]  /*0420*/  SHFL.BFLY PT, R13, R12, 0x1, 0x1f ;  /* 0x0c201f000c0d7f89 */ /* 0x0002a400000e0000 */
.L_x_19:
[----:B--2---:R-:W-:-:S05]  /*0430*/  FMNMX R13, R12, R13, !PT ;  /* 0x0000000d0c0d7209 */ /* 0x004fca0007800000 */
[----:B------:R2:W-:Y:S02]  /*0440*/  @!P0 STS [UR4], R13 ;  /* 0x0000000dff008988 */ /* 0x0005e40008000804 */
.L_x_4:
[----:B------:R-:W-:Y:S01]  /*0450*/  ISETP.GE.AND P0, PT, R7, R0, PT ;  /* 0x000000000700720c */ /* 0x000fe20003f06270 */
[----:B------:R-:W-:Y:S05]  /*0460*/  WARPSYNC.ALL ;  /* 0x0000000000007948 */ /* 0x000fea0003800000 */
[----:B------:R-:W-:Y:S01]  /*0470*/  BAR.SYNC.DEFER_BLOCKING 0x0 ;  /* 0x0000000000007b1d */ /* 0x000fe20000010000 */
[----:B------:R-:W-:-:S05]  /*0480*/  IMAD.MOV.U32 R10, RZ, RZ, RZ ;  /* 0x000000ffff0a7224 */ /* 0x000fca00078e00ff */
[----:B------:R-:W-:Y:S04]  /*0490*/  BSSY.RECONVERGENT B0, `(.L_x_6) ;  /* 0x0000018000007945 */ /* 0x000fe80003800200 */
[----:B------:R-:W-:Y:S05]  /*04a0*/  @P0 BRA `(.L_x_7) ;  /* 0x0000000000580947 */ /* 0x000fea0003800000 */
[----:B------:R-:W3:Y:S01]  /*04b0*/  LDS R11, [UR4] ;  /* 0x00000004ff0b7984 */ /* 0x000ee20008000800 */
[----:B------:R-:W4:Y:S01]  /*04c0*/  LDC R16, c[0x0][0x360] ;  /* 0x0000d800ff107b82 */ /* 0x000f220000000800 */
[----:B------:R-:W-:Y:S01]  /*04d0*/  IMAD.MOV.U32 R10, RZ, RZ, RZ ;  /* 0x000000ffff0a7224 */ /* 0x000fe200078e00ff */
[----:B--2---:R-:W-:-:S07]  /*04e0*/  MOV R13, R7 ;  /* 0x00000007000d7202 */ /* 0x004fce0000000f00 */
.L_x_8:
[----:B-1----:R-:W-:-:S05]  /*04f0*/  IMAD.WIDE R8, R13, 0x4, R4 ;  /* 0x000000040d087825 */ /* 0x002fca00078e0204 */
[----:B-1----:R-:W3:Y:S01]  /*0500*/  LDG.E R12, desc[UR6][R8.64] ;  /* 0x00000006080c7981 */ /* 0x002ee2000c1e1900 */
[----:B------:R-:W-:Y:S01]  /*0510*/  IMAD.MOV.U32 R15, RZ, RZ, 0x3bbb989d ;  /* 0x3bbb989dff0f7424 */ /* 0x000fe200078e00ff */
[----:B----4-:R-:W-:Y:S01]  /*0520*/  IADD3 R13, PT, PT, R16, R13, RZ ;  /* 0x0000000d100d7210 */ /* 0x010fe20007ffe0ff */
[----:B------:R-:W-:-:S03]  /*0530*/  IMAD.MOV.U32 R17, RZ, RZ, 0x437c0000 ;  /* 0x437c0000ff117424 */ /* 0x000fc600078e00ff */
[----:B------:R-:W-:Y:S01]  /*0540*/  ISETP.GE.AND P0, PT, R13, R0, PT ;  /* 0x000000000d00720c */ /* 0x000fe20003f06270 */
[----:B---3--:R-:W-:-:S04]  /*0550*/  FFMA R12, R12, UR8, -R11 ;  /* 0x000000080c0c7c23 */ /* 0x008fc8000800080b */
[----:B------:R-:W-:-:S04]  /*0560*/  FFMA.SAT R14, R12, R15, 0.5 ;  /* 0x3f0000000c0e7423 */ /* 0x000fc8000000200f */
[----:B------:R-:W-:-:S04]  /*0570*/  FFMA.RM R14, R14, R17, 12582913 ;  /* 0x4b4000010e0e7423 */ /* 0x000fc80000004011 */
[C---:B------:R-:W-:Y:S01]  /*0580*/  FADD R15, R14.reuse, -12583039 ;  /* 0xcb40007f0e0f7421 */ /* 0x040fe20000000000 */
[----:B------:R-:W-:-:S03]  /*0590*/  IMAD.SHL.U32 R14, R14, 0x800000, RZ ;  /* 0x008000000e0e7824 */ /* 0x000fc600078e00ff */
[----:B------:R-:W-:-:S04]  /*05a0*/  FFMA R15, R12, 1.4426950216293334961, -R15 ;  /* 0x3fb8aa3b0c0f7823 */ /* 0x000fc8000000080f */
[----:B------:R-:W-:-:S06]  /*05b0*/  FFMA R15, R12, 1.925963033500011079e-08, R15 ;  /* 0x32a570600c0f7823 */ /* 0x000fcc000000000f */
[----:B------:R-:W1:Y:S02]  /*05c0*/  MUFU.EX2 R15, R15 ;  /* 0x0000000f000f7308 */ /* 0x000e640000000800 */
[----:B-1----:R-:W-:-:S04]  /*05d0*/  FMUL R17, R14, R15 ;  /* 0x0000000f0e117220 */ /* 0x002fc80000400000 */
[----:B------:R-:W-:Y:S01]  /*05e0*/  FADD R10, R17, R10 ;  /* 0x0000000a110a7221 */ /* 0x000fe20000000000 */
[----:B------:R1:W-:Y:S01]  /*05f0*/  STG.E desc[UR6][R8.64], R17 ;  /* 0x0000001108007986 */ /* 0x0003e2000c101906 */
[----:B------:R-:W-:Y:S05]  /*0600*/  @!P0 BRA `(.L_x_8) ;  /* 0xfffffffc00b88947 */ /* 0x000fea000383ffff */
.L_x_7:
[----:B------:R-:W-:Y:S05]  /*0610*/  BSYNC.RECONVERGENT B0 ;  /* 0x0000000000007941 */ /* 0x000fea0003800200 */
.L_x_6:
[----:B-1----:R-:W1:Y:S01]  /*0620*/  SHFL.BFLY PT, R9, R10, 0x10, 0x1f ;  /* 0x0e001f000a097f89 */ /* 0x002e6200000e0000 */
[----:B------:R-:W-:Y:S02]  /*0630*/  ISETP.NE.AND P0, PT, R2, RZ, PT ;  /* 0x000000ff0200720c */ /* 0x000fe40003f05270 */
[----:B------:R-:W-:Y:S01]  /*0640*/  ISETP.GT.U32.AND P1, PT, R7, 0x1f, PT ;  /* 0x0000001f0700780c */ /* 0x000fe20003f24070 */
[----:B-1----:R-:W-:-:S05]  /*0650*/  FADD R9, R9, R10 ;  /* 0x0000000a09097221 */ /* 0x002fca0000000000 */
[----:B------:R-:W1:Y:S02]  /*0660*/  SHFL.BFLY PT, R8, R9, 0x8, 0x1f ;  /* 0x0d001f0009087f89 */ /* 0x000e6400000e0000 */
[----:B-1----:R-:W-:-:S05]  /*0670*/  FADD R8, R9, R8 ;  /* 0x0000000809087221 */ /* 0x002fca0000000000 */
[----:B------:R-:W1:Y:S02]  /*0680*/  SHFL.BFLY PT, R11, R8, 0x4, 0x1f ;  /* 0x0c801f00080b7f89 */ /* 0x000e6400000e0000 */
[----:B-1----:R-:W-:-:S05]  /*0690*/  FADD R11, R8, R11 ;  /* 0x0000000b080b7221 */ /* 0x002fca0000000000 */
[----:B------:R-:W1:Y:S02]  /*06a0*/  SHFL.BFLY PT, R12, R11, 0x2, 0x1f ;  /* 0x0c401f000b0c7f89 */ /* 0x000e6400000e0000 */
[----:B-1----:R-:W-:-:S05]  /*06b0*/  FADD R12, R11, R12 ;  /* 0x0000000c0b0c7221 */ /* 0x002fca0000000000 */
[----:B--2---:R-:W1:Y:S02]  /*06c0*/  SHFL.BFLY PT, R13, R12, 0x1, 0x1f ;  /* 0x0c201f000c0d7f89 */ /* 0x004e6400000e0000 */
[----:B-1----:R-:W-:-:S05]  /*06d0*/  FADD R2, R12, R13 ;  /* 0x0000000d0c027221 */ /* 0x002fca0000000000 */
[----:B------:R1:W-:Y:S01]  /*06e0*/  @!P0 STS [R3+UR4], R2 ;  /* 0x0000000203008988 */ /* 0x0003e20008000804 */
[----:B------:R-:W-:Y:S06]  /*06f0*/  BAR.SYNC.DEFER_BLOCKING 0x0 ;  /* 0x0000000000007b1d */ /* 0x000fec0000010000 */
[----:B------:R-:W-:Y:S05]  /*0700*/  @P1 BRA `(.L_x_9) ;  /* 0x00000000004c1947 */ /* 0x000fea0003800000 */
[----:B------:R-:W2:Y:S01]  /*0710*/  LDCU UR5, c[0x0][0x360] ;  /* 0x00006c00ff0577ac */ /* 0x000ea20008000800 */
[----:B-1----:R-:W-:Y:S01]  /*0720*/  IMAD.MOV.U32 R2, RZ, RZ, RZ ;  /* 0x000000ffff027224 */ /* 0x002fe200078e00ff */
[----:B--2---:R-:W-:-:S04]  /*0730*/  UIADD3 UR5, UPT, UPT, UR5, 0x1f, URZ ;  /* 0x0000001f05057890 */ /* 0x004fc8000fffe0ff */
[----:B------:R-:W-:-:S06]  /*0740*/  USHF.R.U32.HI UR5, URZ, 0x5, UR5 ;  /* 0x00000005ff057899 */ /* 0x000fcc0008011605 */
[----:B------:R-:W-:Y:S01]  /*0750*/  ISETP.GE.U32.AND P1, PT, R7, UR5, PT ;  /* 0x0000000507007c0c */ /* 0x000fe2000bf26070 */
[----:B------:R-:W-:-:S12]  /*0760*/  UMOV UR5, 0xffffffff ;  /* 0xffffffff00057882 */ /* 0x000fd80000000000 */
[----:B------:R1:W2:Y:S01]  /*0770*/  @!P1 LDS R2, [R6] ;  /* 0x0000000006029984 */ /* 0x0002a20000000800 */
[----:B------:R-:W-:Y:S05]  /*0780*/  BRA.DIV UR5, `(.L_x_10) ;  /* 0x0000000605287947 */ /* 0x000fea000b800000 */
[----:B--2---:R-:W2:Y:S02]  /*0790*/  SHFL.BFLY PT, R3, R2, 0x10, 0x1f ;  /* 0x0e001f0002037f89 */ /* 0x004ea400000e0000 */
[----:B--2---:R-:W-:-:S05]  /*07a0*/  FADD R3, R3, R2 ;  /* 0x0000000203037221 */ /* 0x004fca0000000000 */
[----:B01----:R-:W0:Y:S02]  /*07b0*/  SHFL.BFLY PT, R6, R3, 0x8, 0x1f ;  /* 0x0d001f0003067f89 */ /* 0x003e2400000e0000 */
[----:B0-----:R-:W-:-:S05]  /*07c0*/  FADD R6, R3, R6 ;  /* 0x0000000603067221 */ /* 0x001fca0000000000 */
[----:B------:R-:W0:Y:S02]  /*07d0*/  SHFL.BFLY PT, R9, R6, 0x4, 0x1f ;  /* 0x0c801f0006097f89 */ /* 0x000e2400000e0000 */
[----:B0-----:R-:W-:-:S05]  /*07e0*/  FADD R9, R6, R9 ;  /* 0x0000000906097221 */ /* 0x001fca0000000000 */
[----:B------:R-:W0:Y:S02]  /*07f0*/  SHFL.BFLY PT, R8, R9, 0x2, 0x1f ;  /* 0x0c401f0009087f89 */ /* 0x000e2400000e0000 */
[----:B0-----:R-:W-:-:S05]  /*0800*/  FADD R8, R9, R8 ;  /* 0x0000000809087221 */ /* 0x001fca0000000000 */
[----:B------:R0:W1:Y:S02]  /*0810*/  SHFL.BFLY PT, R11, R8, 0x1, 0x1f ;  /* 0x0c201f00080b7f89 */ /* 0x00006400000e0000 */
.L_x_25:
[----:B-1----:R-:W-:-:S05]  /*0820*/  FADD R11, R8, R11 ;  /* 0x0000000b080b7221 */ /* 0x002fca0000000000 */
[----:B------:R2:W-:Y:S02]  /*0830*/  @!P0 STS [UR4], R11 ;  /* 0x0000000bff008988 */ /* 0x0005e40008000804 */
.L_x_9:
[----:B------:R-:W-:Y:S05]  /*0840*/  WARPSYNC.ALL ;  /* 0x0000000000007948 */ /* 0x000fea0003800000 */
[----:B------:R-:W-:Y:S01]  /*0850*/  BAR.SYNC.DEFER_BLOCKING 0x0 ;  /* 0x0000000000007b1d */ /* 0x000fe20000010000 */
[----:B------:R-:W-:-:S13]  /*0860*/  ISETP.GE.AND P0, PT, R7, R0, PT ;  /* 0x000000000700720c */ /* 0x000fda0003f06270 */
[----:B------:R-:W-:Y:S05]  /*0870*/  @P0 EXIT ;  /* 0x000000000000094d */ /* 0x000fea0003800000 */
[----:B-1----:R-:W1:Y:S01]  /*0880*/  LDS R3, [UR4] ;  /* 0x00000004ff037984 */ /* 0x002e620008000800 */
[----:B------:R-:W3:Y:S01]  /*0890*/  LDCU UR4, c[0x0][0x360] ;  /* 0x00006c00ff0477ac */ /* 0x000ee20008000800 */
[----:B------:R-:W4:Y:S02]  /*08a0*/  LDCU UR5, c[0x0][0x38c] ;  /* 0x00007180ff0577ac */ /* 0x000f240008000800 */
.L_x_13:
[----:B0-----:R-:W-:-:S05]  /*08b0*/  IMAD.WIDE R8, R7, 0x4, R4 ;  /* 0x0000000407087825 */ /* 0x001fca00078e0204 */
[----:B------:R-:W5:Y:S01]  /*08c0*/  LDG.E R0, desc[UR6][R8.64] ;  /* 0x0000000608007981 */ /* 0x000f62000c1e1900 */
[----:B-1----:R-:W2:Y:S01]  /*08d0*/  MUFU.RCP R2, R3 ;  /* 0x0000000300027308 */ /* 0x002ea20000001000 */
[----:B------:R-:W-:Y:S01]  /*08e0*/  BSSY.RECONVERGENT B0, `(.L_x_11) ;  /* 0x000000b000007945 */ /* 0x000fe20003800200 */
[----:B--2---:R-:W-:-:S04]  /*08f0*/  FFMA R11, -R3, R2, 1 ;  /* 0x3f800000030b7423 */ /* 0x004fc80000000102 */
[----:B------:R-:W-:Y:S02]  /*0900*/  FFMA R11, R2, R11, R2 ;  /* 0x0000000b020b7223 */ /* 0x000fe40000000002 */
[----:B-----5:R-:W0:Y:S02]  /*0910*/  FCHK P0, R0, R3 ;  /* 0x0000000300007302 */ /* 0x020e240000000000 */
[----:B------:R-:W-:-:S04]  /*0920*/  FFMA R2, R0, R11, RZ ;  /* 0x0000000b00027223 */ /* 0x000fc800000000ff */
[----:B------:R-:W-:-:S04]  /*0930*/  FFMA R6, -R3, R2, R0 ;  /* 0x0000000203067223 */ /* 0x000fc80000000100 */
[----:B------:R-:W-:Y:S01]  /*0940*/  FFMA R11, R11, R6, R2 ;  /* 0x000000060b0b7223 */ /* 0x000fe20000000002 */
[----:B0-----:R-:W-:Y:S06]  /*0950*/  @!P0 BRA `(.L_x_12) ;  /* 0x00000000000c8947 */ /* 0x001fec0003800000 */
[----:B------:R-:W-:-:S07]  /*0960*/  MOV R2, 0x980 ;  /* 0x0000098000027802 */ /* 0x000fce0000000f00 */
[----:B---34-:R-:W-:Y:S05]  /*0970*/  CALL.REL.NOINC `($__internal_0_$__cuda_sm3x_div_rn_noftz_f32_slowpath) ;  /* 0x0000000400407944 */ /* 0x018fea0003c00000 */
[----:B------:R-:W-:-:S07]  /*0980*/  IMAD.MOV.U32 R11, RZ, RZ, R0 ;  /* 0x000000ffff0b7224 */ /* 0x000fce00078e0000 */
.L_x_12:
[----:B---34-:R-:W-:Y:S05]  /*0990*/  BSYNC.RECONVERGENT B0 ;  /* 0x0000000000007941 */ /* 0x018fea0003800200 */
.L_x_11:
[----:B------:R0:W-:Y:S01]  /*09a0*/  STG.E desc[UR6][R8.64], R11 ;  /* 0x0000000b08007986 */ /* 0x0001e2000c101906 */
[----:B------:R-:W-:-:S05]  /*09b0*/  VIADD R7, R7, UR4 ;  /* 0x0000000407077c36 */ /* 0x000fca0008000000 */
[----:B------:R-:W-:-:S13]  /*09c0*/  ISETP.GE.AND P0, PT, R7, UR5, PT ;  /* 0x0000000507007c0c */ /* 0x000fda000bf06270 */
[----:B0-----:R-:W-:Y:S05]  /*09d0*/  @!P0 BRA `(.L_x_13) ;  /* 0xfffffffc00b48947 */ /* 0x001fea000383ffff */
[----:B------:R-:W-:Y:S05]  /*09e0*/  EXIT ;  /* 0x000000000000794d */ /* 0x000fea0003800000 */
.L_x_5:
[----:B-1----:R-:W-:Y:S01]  /*09f0*/  MOV R15, R8 ;  /* 0x00000008000f7202 */ /* 0x002fe20000000f00 */
[----:B------:R-:W-:Y:S02]  /*0a00*/  IMAD.MOV.U32 R16, RZ, RZ, 0x10 ;  /* 0x00000010ff107424 */ /* 0x000fe400078e00ff */
[----:B------:R-:W-:Y:S02]  /*0a10*/  IMAD.MOV.U32 R17, RZ, RZ, 0x1f ;  /* 0x0000001fff117424 */ /* 0x000fe400078e00ff */
[----:B------:R-:W-:-:S07]  /*0a20*/  IMAD.MOV.U32 R14, RZ, RZ, -0x1 ;  /* 0xffffffffff0e7424 */ /* 0x000fce00078e00ff */
[----:B0-----:R-:W-:Y:S05]  /*0a30*/  WARPSYNC.COLLECTIVE R14, `(.L_x_14) ;  /* 0x000000000e087348 */ /* 0x001fea0003c00000 */
[----:B------:R1:W2:Y:S02]  /*0a40*/  SHFL.BFLY P1, R13, R15, R16, R17 ;  /* 0x0c0000100f0d7389 */ /* 0x0002a40000020011 */
[----:B012---:R-:W-:Y:S05]  /*0a50*/  ENDCOLLECTIVE ;  /* 0x000000000000791b */ /* 0x007fea0003800000 */
.L_x_14:
[----:B------:R-:W-:Y:S01]  /*0a60*/  IMAD.MOV.U32 R16, RZ, RZ, 0x8 ;  /* 0x00000008ff107424 */ /* 0x000fe200078e00ff */
[----:B------:R-:W-:-:S04]  /*0a70*/  MOV R9, R13 ;  /* 0x0000000d00097202 */ /* 0x000fc80000000f00 */
[----:B------:R-:W-:-:S05]  /*0a80*/  FMNMX R9, R9, R8, !PT ;  /* 0x0000000809097209 */ /* 0x000fca0007800000 */
[----:B------:R-:W-:-:S07]  /*0a90*/  IMAD.MOV.U32 R15, RZ, RZ, R9 ;  /* 0x000000ffff0f7224 */ /* 0x000fce00078e0009 */
[----:B------:R-:W-:Y:S05]  /*0aa0*/  WARPSYNC.COLLECTIVE R14, `(.L_x_15) ;  /* 0x000000000e087348 */ /* 0x000fea0003c00000 */
[----:B------:R0:W1:Y:S02]  /*0ab0*/  SHFL.BFLY P1, R13, R15, R16, R17 ;  /* 0x0c0000100f0d7389 */ /* 0x0000640000020011 */
[----:B01----:R-:W-:Y:S05]  /*0ac0*/  ENDCOLLECTIVE ;  /* 0x000000000000791b */ /* 0x003fea0003800000 */
.L_x_15:
[----:B------:R-:W-:Y:S02]  /*0ad0*/  IMAD.MOV.U32 R16, RZ, RZ, 0x4 ;  /* 0x00000004ff107424 */ /* 0x000fe400078e00ff */
[----:B------:R-:W-:-:S05]  /*0ae0*/  IMAD.MOV.U32 R10, RZ, RZ, R13 ;  /* 0x000000ffff0a7224 */ /* 0x000fca00078e000d */
[----:B------:R-:W-:-:S04]  /*0af0*/  FMNMX R10, R9, R10, !PT ;  /* 0x0000000a090a7209 */ /* 0x000fc80007800000 */
[----:B------:R-:W-:-:S07]  /*0b00*/  MOV R15, R10 ;  /* 0x0000000a000f7202 */ /* 0x000fce0000000f00 */
[----:B------:R-:W-:Y:S05]  /*0b10*/  WARPSYNC.COLLECTIVE R14, `(.L_x_16) ;  /* 0x000000000e087348 */ /* 0x000fea0003c00000 */
[----:B------:R0:W1:Y:S02]  /*0b20*/  SHFL.BFLY P1, R13, R15, R16, R17 ;  /* 0x0c0000100f0d7389 */ /* 0x0000640000020011 */
[----:B01----:R-:W-:Y:S05]  /*0b30*/  ENDCOLLECTIVE ;  /* 0x000000000000791b */ /* 0x003fea0003800000 */
.L_x_16:
[----:B------:R-:W-:Y:S02]  /*0b40*/  HFMA2 R16, -RZ, RZ, 0, 1.1920928955078125e-07 ;  /* 0x00000002ff107431 */ /* 0x000fe400000001ff */
[----:B------:R-:W-:-:S05]  /*0b50*/  IMAD.MOV.U32 R11, RZ, RZ, R13 ;  /* 0x000000ffff0b7224 */ /* 0x000fca00078e000d */
[----:B------:R-:W-:-:S05]  /*0b60*/  FMNMX R11, R10, R11, !PT ;  /* 0x0000000b0a0b7209 */ /* 0x000fca0007800000 */
[----:B------:R-:W-:-:S07]  /*0b70*/  IMAD.MOV.U32 R15, RZ, RZ, R11 ;  /* 0x000000ffff0f7224 */ /* 0x000fce00078e000b */
[----:B------:R-:W-:Y:S05]  /*0b80*/  WARPSYNC.COLLECTIVE R14, `(.L_x_17) ;  /* 0x000000000e087348 */ /* 0x000fea0003c00000 */
[----:B------:R0:W1:Y:S02]  /*0b90*/  SHFL.BFLY P1, R13, R15, R16, R17 ;  /* 0x0c0000100f0d7389 */ /* 0x0000640000020011 */
[----:B01----:R-:W-:Y:S05]  /*0ba0*/  ENDCOLLECTIVE ;  /* 0x000000000000791b */ /* 0x003fea0003800000 */
.L_x_17:
[----:B------:R-:W-:Y:S02]  /*0bb0*/  IMAD.MOV.U32 R16, RZ, RZ, 0x1 ;  /* 0x00000001ff107424 */ /* 0x000fe400078e00ff */
[----:B------:R-:W-:-:S05]  /*0bc0*/  IMAD.MOV.U32 R12, RZ, RZ, R13 ;  /* 0x000000ffff0c7224 */ /* 0x000fca00078e000d */
[----:B------:R-:W-:-:S05]  /*0bd0*/  FMNMX R12, R11, R12, !PT ;  /* 0x0000000c0b0c7209 */ /* 0x000fca0007800000 */
[----:B------:R-:W-:-:S07]  /*0be0*/  IMAD.MOV.U32 R15, RZ, RZ, R12 ;  /* 0x000000ffff0f7224 */ /* 0x000fce00078e000c */
[----:B------:R-:W-:Y:S05]  /*0bf0*/  WARPSYNC.COLLECTIVE R14, `(.L_x_18) ;  /* 0x000000000e087348 */ /* 0x000fea0003c00000 */
[----:B------:R0:W1:Y:S02]  /*0c00*/  SHFL.BFLY P1, R13, R15, R16, R17 ;  /* 0x0c0000100f0d7389 */ /* 0x0000640000020011 */
[----:B01----:R-:W-:Y:S05]  /*0c10*/  ENDCOLLECTIVE ;  /* 0x000000000000791b */ /* 0x003fea0003800000 */
.L_x_18:
[----:B------:R-:W-:Y:S05]  /*0c20*/  BRA `(.L_x_19) ;  /* 0xfffffff800007947 */ /* 0x000fea000383ffff */
.L_x_10:
[----:B--2---:R-:W-:Y:S01]  /*0c30*/  MOV R15, R2 ;  /* 0x00000002000f7202 */ /* 0x004fe20000000f00 */
[----:B------:R-:W-:Y:S02]  /*0c40*/  IMAD.MOV.U32 R16, RZ, RZ, 0x10 ;  /* 0x00000010ff107424 */ /* 0x000fe400078e00ff */
[----:B------:R-:W-:Y:S02]  /*0c50*/  IMAD.MOV.U32 R17, RZ, RZ, 0x1f ;  /* 0x0000001fff117424 */ /* 0x000fe400078e00ff */
[----:B------:R-:W-:-:S07]  /*0c60*/  IMAD.MOV.U32 R14, RZ, RZ, -0x1 ;  /* 0xffffffffff0e7424 */ /* 0x000fce00078e00ff */
[----:B01----:R-:W-:Y:S05]  /*0c70*/  WARPSYNC.COLLECTIVE R14, `(.L_x_20) ;  /* 0x000000000e087348 */ /* 0x003fea0003c00000 */
[----:B------:R2:W3:Y:S02]  /*0c80*/  SHFL.BFLY P1, R13, R15, R16, R17 ;  /* 0x0c0000100f0d7389 */ /* 0x0004e40000020011 */
[----:B0123--:R-:W-:Y:S05]  /*0c90*/  ENDCOLLECTIVE ;  /* 0x000000000000791b */ /* 0x00ffea0003800000 */
.L_x_20:
[----:B------:R-:W-:Y:S01]  /*0ca0*/  IMAD.MOV.U32 R16, RZ, RZ, 0x8 ;  /* 0x00000008ff107424 */ /* 0x000fe200078e00ff */
[----:B------:R-:W-:-:S05]  /*0cb0*/  MOV R3, R13 ;  /* 0x0000000d00037202 */ /* 0x000fca0000000f00 */
[----:B------:R-:W-:-:S04]  /*0cc0*/  FADD R3, R3, R2 ;  /* 0x0000000203037221 */ /* 0x000fc80000000000 */
[----:B------:R-:W-:-:S07]  /*0cd0*/  IMAD.MOV.U32 R15, RZ, RZ, R3 ;  /* 0x000000ffff0f7224 */ /* 0x000fce00078e0003 */
[----:B------:R-:W-:Y:S05]  /*0ce0*/  WARPSYNC.COLLECTIVE R14, `(.L_x_21) ;  /* 0x000000000e087348 */ /* 0x000fea0003c00000 */
[----:B------:R0:W1:Y:S02]  /*0cf0*/  SHFL.BFLY P1, R13, R15, R16, R17 ;  /* 0x0c0000100f0d7389 */ /* 0x0000640000020011 */
[----:B01----:R-:W-:Y:S05]  /*0d00*/  ENDCOLLECTIVE ;  /* 0x000000000000791b */ /* 0x003fea0003800000 */
.L_x_21:
[----:B------:R-:W-:Y:S02]  /*0d10*/  IMAD.MOV.U32 R16, RZ, RZ, 0x4 ;  /* 0x00000004ff107424 */ /* 0x000fe400078e00ff */
[----:B------:R-:W-:-:S04]  /*0d20*/  IMAD.MOV.U32 R6, RZ, RZ, R13 ;  /* 0x000000ffff067224 */ /* 0x000fc800078e000d */
[----:B------:R-:W-:-:S05]  /*0d30*/  FADD R6, R3, R6 ;  /* 0x0000000603067221 */ /* 0x000fca0000000000 */
[----:B------:R-:W-:-:S07]  /*0d40*/  MOV R15, R6 ;  /* 0x00000006000f7202 */ /* 0x000fce0000000f00 */
[----:B------:R-:W-:Y:S05]  /*0d50*/  WARPSYNC.COLLECTIVE R14, `(.L_x_22) ;  /* 0x000000000e087348 */ /* 0x000fea0003c00000 */
[----:B------:R0:W1:Y:S02]  /*0d60*/  SHFL.BFLY P1, R13, R15, R16, R17 ;  /* 0x0c0000100f0d7389 */ /* 0x0000640000020011 */
[----:B01----:R-:W-:Y:S05]  /*0d70*/  ENDCOLLECTIVE ;  /* 0x000000000000791b */ /* 0x003fea0003800000 */
.L_x_22:
[----:B------:R-:W-:Y:S02]  /*0d80*/  HFMA2 R16, -RZ, RZ, 0, 1.1920928955078125e-07 ;  /* 0x00000002ff107431 */ /* 0x000fe400000001ff */
[----:B------:R-:W-:-:S04]  /*0d90*/  IMAD.MOV.U32 R9, RZ, RZ, R13 ;  /* 0x000000ffff097224 */ /* 0x000fc800078e000d */
[----:B------:R-:W-:-:S04]  /*0da0*/  FADD R9, R6, R9 ;  /* 0x0000000906097221 */ /* 0x000fc80000000000 */
[----:B------:R-:W-:-:S07]  /*0db0*/  IMAD.MOV.U32 R15, RZ, RZ, R9 ;  /* 0x000000ffff0f7224 */ /* 0x000fce00078e0009 */
[----:B------:R-:W-:Y:S05]  /*0dc0*/  WARPSYNC.COLLECTIVE R14, `(.L_x_23) ;  /* 0x000000000e087348 */ /* 0x000fea0003c00000 */
[----:B------:R0:W1:Y:S02]  /*0dd0*/  SHFL.BFLY P1, R13, R15, R16, R17 ;  /* 0x0c0000100f0d7389 */ /* 0x0000640000020011 */
[----:B01----:R-:W-:Y:S05]  /*0de0*/  ENDCOLLECTIVE ;  /* 0x000000000000791b */ /* 0x003fea0003800000 */
.L_x_23:
[----:B------:R-:W-:Y:S02]  /*0df0*/  IMAD.MOV.U32 R16, RZ, RZ, 0x1 ;  /* 0x00000001ff107424 */ /* 0x000fe400078e00ff */
[----:B------:R-:W-:-:S04]  /*0e00*/  IMAD.MOV.U32 R8, RZ, RZ, R13 ;  /* 0x000000ffff087224 */ /* 0x000fc800078e000d */
[----:B------:R-:W-:-:S04]  /*0e10*/  FADD R8, R9, R8 ;  /* 0x0000000809087221 */ /* 0x000fc80000000000 */
[----:B------:R-:W-:-:S07]  /*0e20*/  IMAD.MOV.U32 R15, RZ, RZ, R8 ;  /* 0x000000ffff0f7224 */ /* 0x000fce00078e0008 */
[----:B------:R-:W-:Y:S05]  /*0e30*/  WARPSYNC.COLLECTIVE R14, `(.L_x_24) ;  /* 0x000000000e087348 */ /* 0x000fea0003c00000 */
[----:B------:R0:W1:Y:S02]  /*0e40*/  SHFL.BFLY P1, R13, R15, R16, R17 ;  /* 0x0c0000100f0d7389 */ /* 0x0000640000020011 */
[----:B01----:R-:W-:Y:S05]  /*0e50*/  ENDCOLLECTIVE ;  /* 0x000000000000791b */ /* 0x003fea0003800000 */
.L_x_24:
[----:B------:R-:W-:Y:S01]  /*0e60*/  MOV R11, R13 ;  /* 0x0000000d000b7202 */ /* 0x000fe20000000f00 */
[----:B------:R-:W-:Y:S06]  /*0e70*/  BRA `(.L_x_25) ;  /* 0xfffffff800687947 */ /* 0x000fec000383ffff */
        .weak           $__internal_0_$__cuda_sm3x_div_rn_noftz_f32_slowpath
        .type           $__internal_0_$__cuda_sm3x_div_rn_noftz_f32_slowpath,@function
        .size           $__internal_0_$__cuda_sm3x_div_rn_noftz_f32_slowpath,(.L_x_38 - $__internal_0_$__cuda_sm3x_div_rn_noftz_f32_slowpath)
$__internal_0_$__cuda_sm3x_div_rn_noftz_f32_slowpath:
[--C-:B------:R-:W-:Y:S01]  /*0e80*/  SHF.R.U32.HI R10, RZ, 0x17, R3.reuse ;  /* 0x00000017ff0a7819 */ /* 0x100fe20000011603 */
[----:B------:R-:W-:Y:S01]  /*0e90*/  BSSY.RECONVERGENT B1, `(.L_x_26) ;  /* 0x0000064000017945 */ /* 0x000fe20003800200 */
[----:B------:R-:W-:Y:S01]  /*0ea0*/  SHF.R.U32.HI R6, RZ, 0x17, R0 ;  /* 0x00000017ff067819 */ /* 0x000fe20000011600 */
[----:B------:R-:W-:Y:S01]  /*0eb0*/  IMAD.MOV.U32 R12, RZ, RZ, R3 ;  /* 0x000000ffff0c7224 */ /* 0x000fe200078e0003 */
[----:B------:R-:W-:Y:S02]  /*0ec0*/  LOP3.LUT R10, R10, 0xff, RZ, 0xc0, !PT ;  /* 0x000000ff0a0a7812 */ /* 0x000fe400078ec0ff */
[----:B------:R-:W-:Y:S02]  /*0ed0*/  LOP3.LUT R16, R6, 0xff, RZ, 0xc0, !PT ;  /* 0x000000ff06107812 */ /* 0x000fe400078ec0ff */
[----:B------:R-:W-:Y:S01]  /*0ee0*/  MOV R11, R0 ;  /* 0x00000000000b7202 */ /* 0x000fe20000000f00 */
[----:B------:R-:W-:Y:S02]  /*0ef0*/  VIADD R13, R10, 0xffffffff ;  /* 0xffffffff0a0d7836 */ /* 0x000fe40000000000 */
[----:B------:R-:W-:-:S03]  /*0f00*/  VIADD R14, R16, 0xffffffff ;  /* 0xffffffff100e7836 */ /* 0x000fc60000000000 */
[----:B------:R-:W-:-:S04]  /*0f10*/  ISETP.GT.U32.AND P0, PT, R13, 0xfd, PT ;  /* 0x000000fd0d00780c */ /* 0x000fc80003f04070 */
[----:B------:R-:W-:-:S13]  /*0f20*/  ISETP.GT.U32.OR P0, PT, R14, 0xfd, P0 ;  /* 0x000000fd0e00780c */ /* 0x000fda0000704470 */
[----:B------:R-:W-:Y:S01]  /*0f30*/  @!P0 IMAD.MOV.U32 R6, RZ, RZ, RZ ;  /* 0x000000ffff068224 */ /* 0x000fe200078e00ff */
[----:B------:R-:W-:Y:S06]  /*0f40*/  @!P0 BRA `(.L_x_27) ;  /* 0x00000000005c8947 */ /* 0x000fec0003800000 */
[----:B------:R-:W-:Y:S02]  /*0f50*/  FSETP.GTU.FTZ.AND P1, PT, |R3|, +INF , PT ;  /* 0x7f8000000300780b */ /* 0x000fe40003f3c200 */
[----:B------:R-:W-:-:S04]  /*0f60*/  FSETP.GTU.FTZ.AND P0, PT, |R0|, +INF , PT ;  /* 0x7f8000000000780b */ /* 0x000fc80003f1c200 */
[----:B------:R-:W-:-:S13]  /*0f70*/  PLOP3.LUT P0, PT, P0, P1, PT, 0xf8, 0x8f ;  /* 0x00000000008f781c */ /* 0x000fda0000703f70 */
[----:B------:R-:W-:Y:S05]  /*0f80*/  @P0 BRA `(.L_x_28) ;  /* 0x00000004004c0947 */ /* 0x000fea0003800000 */
[----:B------:R-:W-:-:S13]  /*0f90*/  LOP3.LUT P0, RZ, R12, 0x7fffffff, R11, 0xc8, !PT ;  /* 0x7fffffff0cff7812 */ /* 0x000fda000780c80b */
[----:B------:R-:W-:Y:S05]  /*0fa0*/  @!P0 BRA `(.L_x_29) ;  /* 0x00000004003c8947 */ /* 0x000fea0003800000 */
[C---:B------:R-:W-:Y:S02]  /*0fb0*/  FSETP.NEU.FTZ.AND P2, PT, |R0|.reuse, +INF , PT ;  /* 0x7f8000000000780b */ /* 0x040fe40003f5d200 */
[----:B------:R-:W-:Y:S02]  /*0fc0*/  FSETP.NEU.FTZ.AND P1, PT, |R3|, +INF , PT ;  /* 0x7f8000000300780b */ /* 0x000fe40003f3d200 */
[----:B------:R-:W-:-:S11]  /*0fd0*/  FSETP.NEU.FTZ.AND P0, PT, |R0|, +INF , PT ;  /* 0x7f8000000000780b */ /* 0x000fd60003f1d200 */
[----:B------:R-:W-:Y:S05]  /*0fe0*/  @!P1 BRA !P2, `(.L_x_29) ;  /* 0x00000004002c9947 */ /* 0x000fea0005000000 */
[----:B------:R-:W-:-:S04]  /*0ff0*/  LOP3.LUT P2, RZ, R11, 0x7fffffff, RZ, 0xc0, !PT ;  /* 0x7fffffff0bff7812 */ /* 0x000fc8000784c0ff */
[----:B------:R-:W-:-:S13]  /*1000*/  PLOP3.LUT P1, PT, P1, P2, PT, 0x2f, 0xf2 ;  /* 0x0000000000f2781c */ /* 0x000fda0000f24577 */
[----:B------:R-:W-:Y:S05]  /*1010*/  @P1 BRA `(.L_x_30) ;  /* 0x0000000400181947 */ /* 0x000fea0003800000 */
[----:B------:R-:W-:-:S04]  /*1020*/  LOP3.LUT P1, RZ, R12, 0x7fffffff, RZ, 0xc0, !PT ;  /* 0x7fffffff0cff7812 */ /* 0x000fc8000782c0ff */
[----:B------:R-:W-:-:S13]  /*1030*/  PLOP3.LUT P0, PT, P0, P1, PT, 0x2f, 0xf2 ;  /* 0x0000000000f2781c */ /* 0x000fda0000702577 */
[----:B------:R-:W-:Y:S05]  /*1040*/  @P0 BRA `(.L_x_31) ;  /* 0x0000000400000947 */ /* 0x000fea0003800000 */
[----:B------:R-:W-:Y:S02]  /*1050*/  ISETP.GE.AND P0, PT, R14, RZ, PT ;  /* 0x000000ff0e00720c */ /* 0x000fe40003f06270 */
[----:B------:R-:W-:-:S11]  /*1060*/  ISETP.GE.AND P1, PT, R13, RZ, PT ;  /* 0x000000ff0d00720c */ /* 0x000fd60003f26270 */
[----:B------:R-:W-:Y:S01]  /*1070*/  @P0 MOV R6, RZ ;  /* 0x000000ff00060202 */ /* 0x000fe20000000f00 */
[----:B------:R-:W-:Y:S02]  /*1080*/  @!P0 IMAD.MOV.U32 R6, RZ, RZ, -0x40 ;  /* 0xffffffc0ff068424 */ /* 0x000fe400078e00ff */
[----:B------:R-:W-:Y:S01]  /*1090*/  @!P0 FFMA R11, R0, 1.84467440737095516160e+19, RZ ;  /* 0x5f800000000b8823 */ /* 0x000fe200000000ff */
[----:B------:R-:W-:Y:S01]  /*10a0*/  @!P1 FFMA R12, R3, 1.84467440737095516160e+19, RZ ;  /* 0x5f800000030c9823 */ /* 0x000fe200000000ff */
[----:B------:R-:W-:-:S07]  /*10b0*/  @!P1 VIADD R6, R6, 0x40 ;  /* 0x0000004006069836 */ /* 0x000fce0000000000 */
.L_x_27:
[----:B------:R-:W-:Y:S01]  /*10c0*/  LEA R13, R10, 0xc0800000, 0x17 ;  /* 0xc08000000a0d7811 */ /* 0x000fe200078eb8ff */
[----:B------:R-:W-:Y:S03]  /*10d0*/  BSSY.RECONVERGENT B2, `(.L_x_32) ;  /* 0x0000036000027945 */ /* 0x000fe60003800200 */
[----:B------:R-:W-:Y:S01]  /*10e0*/  IADD3 R13, PT, PT, -R13, R12, RZ ;  /* 0x0000000c0d0d7210 */ /* 0x000fe20007ffe1ff */
[----:B------:R-:W-:-:S03]  /*10f0*/  VIADD R12, R16, 0xffffff81 ;  /* 0xffffff81100c7836 */ /* 0x000fc60000000000 */
[----:B------:R-:W0:Y:S01]  /*1100*/  MUFU.RCP R14, R13 ;  /* 0x0000000d000e7308 */ /* 0x000e220000001000 */
[----:B------:R-:W-:Y:S01]  /*1110*/  FADD.FTZ R15, -R13, -RZ ;  /* 0x800000ff0d0f7221 */ /* 0x000fe20000010100 */
[----:B------:R-:W-:-:S03]  /*1120*/  IMAD R0, R12, -0x800000, R11 ;  /* 0xff8000000c007824 */ /* 0x000fc600078e020b */
[----:B0-----:R-:W-:-:S04]  /*1130*/  FFMA R17, R14, R15, 1 ;  /* 0x3f8000000e117423 */ /* 0x001fc8000000000f */
[----:B------:R-:W-:-:S04]  /*1140*/  FFMA R16, R14, R17, R14 ;  /* 0x000000110e107223 */ /* 0x000fc8000000000e */
[----:B------:R-:W-:-:S04]  /*1150*/  FFMA R11, R0, R16, RZ ;  /* 0x00000010000b7223 */ /* 0x000fc800000000ff */
[----:B------:R-:W-:-:S04]  /*1160*/  FFMA R14, R15, R11, R0 ;  /* 0x0000000b0f0e7223 */ /* 0x000fc80000000000 */
[----:B------:R-:W-:Y:S01]  /*1170*/  FFMA R17, R16, R14, R11 ;  /* 0x0000000e10117223 */ /* 0x000fe2000000000b */
[----:B------:R-:W-:-:S03]  /*1180*/  IADD3 R11, PT, PT, R12, 0x7f, -R10 ;  /* 0x0000007f0c0b7810 */ /* 0x000fc60007ffe80a */
[----:B------:R-:W-:Y:S02]  /*1190*/  FFMA R14, R15, R17, R0 ;  /* 0x000000110f0e7223 */ /* 0x000fe40000000000 */
[----:B------:R-:W-:Y:S02]  /*11a0*/  IMAD.IADD R11, R11, 0x1, R6 ;  /* 0x000000010b0b7824 */ /* 0x000fe400078e0206 */
[----:B------:R-:W-:-:S05]  /*11b0*/  FFMA R0, R16, R14, R17 ;  /* 0x0000000e10007223 */ /* 0x000fca0000000011 */
[----:B------:R-:W-:-:S04]  /*11c0*/  SHF.R.U32.HI R10, RZ, 0x17, R0 ;  /* 0x00000017ff0a7819 */ /* 0x000fc80000011600 */
[----:B------:R-:W-:-:S04]  /*11d0*/  LOP3.LUT R10, R10, 0xff, RZ, 0xc0, !PT ;  /* 0x000000ff0a0a7812 */ /* 0x000fc800078ec0ff */
[----:B------:R-:W-:-:S05]  /*11e0*/  IADD3 R12, PT, PT, R10, R11, RZ ;  /* 0x0000000b0a0c7210 */ /* 0x000fca0007ffe0ff */
[----:B------:R-:W-:-:S05]  /*11f0*/  VIADD R6, R12, 0xffffffff ;  /* 0xffffffff0c067836 */ /* 0x000fca0000000000 */
[----:B------:R-:W-:-:S13]  /*1200*/  ISETP.GE.U32.AND P0, PT, R6, 0xfe, PT ;  /* 0x000000fe0600780c */ /* 0x000fda0003f06070 */
[----:B------:R-:W-:Y:S05]  /*1210*/  @!P0 BRA `(.L_x_33) ;  /* 0x0000000000808947 */ /* 0x000fea0003800000 */
[----:B------:R-:W-:-:S13]  /*1220*/  ISETP.GT.AND P0, PT, R12, 0xfe, PT ;  /* 0x000000fe0c00780c */ /* 0x000fda0003f04270 */
[----:B------:R-:W-:Y:S05]  /*1230*/  @P0 BRA `(.L_x_34) ;  /* 0x00000000006c0947 */ /* 0x000fea0003800000 */
[----:B------:R-:W-:-:S13]  /*1240*/  ISETP.GE.AND P0, PT, R12, 0x1, PT ;  /* 0x000000010c00780c */ /* 0x000fda0003f06270 */
[----:B------:R-:W-:Y:S05]  /*1250*/  @P0 BRA `(.L_x_35) ;  /* 0x0000000000740947 */ /* 0x000fea0003800000 */
[----:B------:R-:W-:Y:S02]  /*1260*/  ISETP.GE.AND P0, PT, R12, -0x18, PT ;  /* 0xffffffe80c00780c */ /* 0x000fe40003f06270 */
[----:B------:R-:W-:-:S11]  /*1270*/  LOP3.LUT R0, R0, 0x80000000, RZ, 0xc0, !PT ;  /* 0x8000000000007812 */ /* 0x000fd600078ec0ff */
[----:B------:R-:W-:Y:S05]  /*1280*/  @!P0 BRA `(.L_x_35) ;  /* 0x0000000000688947 */ /* 0x000fea0003800000 */
[-CC-:B------:R-:W-:Y:S01]  /*1290*/  FFMA.RZ R6, R16, R14.reuse, R17.reuse ;  /* 0x0000000e10067223 */ /* 0x180fe2000000c011 */
[----:B------:R-:W-:Y:S02]  /*12a0*/  VIADD R13, R12, 0x20 ;  /* 0x000000200c0d7836 */ /* 0x000fe40000000000 */
[-CC-:B------:R-:W-:Y:S01]  /*12b0*/  FFMA.RM R11, R16, R14.reuse, R17.reuse ;  /* 0x0000000e100b7223 */ /* 0x180fe20000004011 */
[----:B------:R-:W-:Y:S02]  /*12c0*/  ISETP.NE.AND P2, PT, R12, RZ, PT ;  /* 0x000000ff0c00720c */ /* 0x000fe40003f45270 */
[----:B------:R-:W-:Y:S01]  /*12d0*/  LOP3.LUT R10, R6, 0x7fffff, RZ, 0xc0, !PT ;  /* 0x007fffff060a7812 */ /* 0x000fe200078ec0ff */
[----:B------:R-:W-:Y:S01]  /*12e0*/  FFMA.RP R6, R16, R14, R17 ;  /* 0x0000000e10067223 */ /* 0x000fe20000008011 */
[----:B------:R-:W-:Y:S02]  /*12f0*/  ISETP.NE.AND P1, PT, R12, RZ, PT ;  /* 0x000000ff0c00720c */ /* 0x000fe40003f25270 */
[----:B------:R-:W-:-:S02]  /*1300*/  LOP3.LUT R10, R10, 0x800000, RZ, 0xfc, !PT ;  /* 0x008000000a0a7812 */ /* 0x000fc400078efcff */
[----:B------:R-:W-:Y:S02]  /*1310*/  IADD3 R12, PT, PT, -R12, RZ, RZ ;  /* 0x000000ff0c0c7210 */ /* 0x000fe40007ffe1ff */
[----:B------:R-:W-:Y:S02]  /*1320*/  SHF.L.U32 R13, R10, R13, RZ ;  /* 0x0000000d0a0d7219 */ /* 0x000fe400000006ff */
[----:B------:R-:W-:Y:S02]  /*1330*/  FSETP.NEU.FTZ.AND P0, PT, R6, R11, PT ;  /* 0x0000000b0600720b */ /* 0x000fe40003f1d000 */
[----:B------:R-:W-:Y:S02]  /*1340*/  SEL R11, R12, RZ, P2 ;  /* 0x000000ff0c0b7207 */ /* 0x000fe40001000000 */
[----:B------:R-:W-:Y:S02]  /*1350*/  ISETP.NE.AND P1, PT, R13, RZ, P1 ;  /* 0x000000ff0d00720c */ /* 0x000fe40000f25270 */
[----:B------:R-:W-:-:S02]  /*1360*/  SHF.R.U32.HI R11, RZ, R11, R10 ;  /* 0x0000000bff0b7219 */ /* 0x000fc4000001160a */
[----:B------:R-:W-:Y:S02]  /*1370*/  PLOP3.LUT P0, PT, P0, P1, PT, 0xf8, 0x8f ;  /* 0x00000000008f781c */ /* 0x000fe40000703f70 */
[----:B------:R-:W-:Y:S02]  /*1380*/  SHF.R.U32.HI R13, RZ, 0x1, R11 ;  /* 0x00000001ff0d7819 */ /* 0x000fe4000001160b */
[----:B------:R-:W-:-:S04]  /*1390*/  SEL R6, RZ, 0x1, !P0 ;  /* 0x00000001ff067807 */ /* 0x000fc80004000000 */
[----:B------:R-:W-:-:S04]  /*13a0*/  LOP3.LUT R6, R6, 0x1, R13, 0xf8, !PT ;  /* 0x0000000106067812 */ /* 0x000fc800078ef80d */
[----:B------:R-:W-:-:S05]  /*13b0*/  LOP3.LUT R6, R6, R11, RZ, 0xc0, !PT ;  /* 0x0000000b06067212 */ /* 0x000fca00078ec0ff */
[----:B------:R-:W-:-:S05]  /*13c0*/  IMAD.IADD R13, R13, 0x1, R6 ;  /* 0x000000010d0d7824 */ /* 0x000fca00078e0206 */
[----:B------:R-:W-:Y:S01]  /*13d0*/  LOP3.LUT R0, R13, R0, RZ, 0xfc, !PT ;  /* 0x000000000d007212 */ /* 0x000fe200078efcff */
[----:B------:R-:W-:Y:S06]  /*13e0*/  BRA `(.L_x_35) ;  /* 0x0000000000107947 */ /* 0x000fec0003800000 */
.L_x_34:
[----:B------:R-:W-:-:S04]  /*13f0*/  LOP3.LUT R0, R0, 0x80000000, RZ, 0xc0, !PT ;  /* 0x8000000000007812 */ /* 0x000fc800078ec0ff */
[----:B------:R-:W-:Y:S01]  /*1400*/  LOP3.LUT R0, R0, 0x7f800000, RZ, 0xfc, !PT ;  /* 0x7f80000000007812 */ /* 0x000fe200078efcff */
[----:B------:R-:W-:Y:S06]  /*1410*/  BRA `(.L_x_35) ;  /* 0x0000000000047947 */ /* 0x000fec0003800000 */
.L_x_33:
[----:B------:R-:W-:-:S07]  /*1420*/  IMAD R0, R11, 0x800000, R0 ;  /* 0x008000000b007824 */ /* 0x000fce00078e0200 */
.L_x_35:
[----:B------:R-:W-:Y:S05]  /*1430*/  BSYNC.RECONVERGENT B2 ;  /* 0x0000000000027941 */ /* 0x000fea0003800200 */
.L_x_32:
[----:B------:R-:W-:Y:S05]  /*1440*/  BRA `(.L_x_36) ;  /* 0x0000000000207947 */ /* 0x000fea0003800000 */
.L_x_31:
[----:B------:R-:W-:-:S04]  /*1450*/  LOP3.LUT R0, R12, 0x80000000, R11, 0x48, !PT ;  /* 0x800000000c007812 */ /* 0x000fc800078e480b */
[----:B------:R-:W-:Y:S01]  /*1460*/  LOP3.LUT R0, R0, 0x7f800000, RZ, 0xfc, !PT ;  /* 0x7f80000000007812 */ /* 0x000fe200078efcff */
[----:B------:R-:W-:Y:S06]  /*1470*/  BRA `(.L_x_36) ;  /* 0x0000000000147947 */ /* 0x000fec0003800000 */
.L_x_30:
[----:B------:R-:W-:Y:S01]  /*1480*/  LOP3.LUT R0, R12, 0x80000000, R11, 0x48, !PT ;  /* 0x800000000c007812 */ /* 0x000fe200078e480b */
[----:B------:R-:W-:Y:S06]  /*1490*/  BRA `(.L_x_36) ;  /* 0x00000000000c7947 */ /* 0x000fec0003800000 */
.L_x_29:
[----:B------:R-:W0:Y:S01]  /*14a0*/  MUFU.RSQ R0, -QNAN ;  /* 0xffc0000000007908 */ /* 0x000e220000001400 */
[----:B------:R-:W-:Y:S05]  /*14b0*/  BRA `(.L_x_36) ;  /* 0x0000000000047947 */ /* 0x000fea0003800000 */
.L_x_28:
[----:B------:R-:W-:-:S07]  /*14c0*/  FADD.FTZ R0, R0, R3 ;  /* 0x0000000300007221 */ /* 0x000fce0000010000 */
.L_x_36:
[----:B------:R-:W-:Y:S05]  /*14d0*/  BSYNC.RECONVERGENT B1 ;  /* 0x0000000000017941 */ /* 0x000fea0003800200 */
.L_x_26:
[----:B------:R-:W-:Y:S01]  /*14e0*/  MOV R10, R2 ;  /* 0x00000002000a7202 */ /* 0x000fe20000000f00 */
[----:B------:R-:W-:-:S04]  /*14f0*/  IMAD.MOV.U32 R11, RZ, RZ, 0x0 ;  /* 0x00000000ff0b7424 */ /* 0x000fc800078e00ff */
[----:B0-----:R-:W-:Y:S05]  /*1500*/  RET.REL.NODEC R10 `(_Z20softmax_inplace_bf16Pfiif) ;  /* 0xffffffe80abc7950 */ /* 0x001fea0003c3ffff */
.L_x_37:
        /* <DEDUP_REMOVED lines=15> */
.L_x_38:


//--------------------- .nv.shared.reserved.0     --------------------------
	.section	.nv.shared.reserved.0,"aw",@nobits
	.weak		__nv_reservedSMEM_offset_0_alias
	.size		__nv_reservedSMEM_offset_0_alias, 0, 64
	.other		__nv_reservedSMEM_offset_0_alias,@"STO_CUDA_RESERVED_SHARED STV_DEFAULT"
__nv_reservedSMEM_offset_0_alias:
	.zero		0
	.zero		64


//--------------------- .nv.shared._Z20softmax_inplace_bf16Pfiif --------------------------
	.section	.nv.shared._Z20softmax_inplace_bf16Pfiif,"aw",@nobits
	.sectionflags	@""
	.align	4
.nv.shared._Z20softmax_inplace_bf16Pfiif:
	.zero		1152


//--------------------- .nv.constant0._Z19fp32_to_bf16_kernelPKfP13__nv_bfloat16i --------------------------
	.section	.nv.constant0._Z19fp32_to_bf16_kernelPKfP13__nv_bfloat16i,"a",@progbits
	.sectionflags	@""
	.align	4
.nv.constant0._Z19fp32_to_bf16_kernelPKfP13__nv_bfloat16i:
	.zero		916


//--------------------- .nv.constant0._Z20softmax_inplace_bf16Pfiif --------------------------
	.section	.nv.constant0._Z20softmax_inplace_bf16Pfiif,"a",@progbits
	.sectionflags	@""
	.align	4
.nv.constant0._Z20softmax_inplace_bf16Pfiif:
	.zero		916


//--------------------- SYMBOLS --------------------------

	.type		.nv.reservedSmem.offset0,@object
	.size		.nv.reservedSmem.offset0,0x4
	.type		.nv.reservedSmem.cap,@object
	.size		.nv.reservedSmem.cap,0x4
